	.target	sm_100a

	.elftype	@"ET_EXEC"


//--------------------- .note.nv.tkinfo           --------------------------
	.section	.note.nv.tkinfo,"",@"SHT_NOTE"
	.sectionflags	@"SHF_NOTE_NV_TKINFO"
	.tkinfo
        /*0018*/ 	.word	0x00000002
        /*0030*/ 	.string	""
        /*0030*/ 	.string	"ptxas"
        /*0030*/ 	.string	"Cuda compilation tools, release 13.0, V13.0.88"
        /*0030*/ 	.string	"Build cuda_13.0.r13.0/compiler.36424714_0"
        /*0030*/ 	.string	"-arch sm_100a -m 64 "



//--------------------- .note.nv.cuinfo           --------------------------
	.section	.note.nv.cuinfo,"",@"SHT_NOTE"
	.sectionflags	@"SHF_NOTE_NV_CUINFO"
        /*0018*/ 	.short	0x0002
        /*001a*/ 	.short	0x0064
        /*001c*/ 	.short	0x0082
	.zero		2


//--------------------- .nv.info                  --------------------------
	.section	.nv.info,"",@"SHT_CUDA_INFO"
	.align	4


	//----- nvinfo : EIATTR_REGCOUNT
	.align		4
        /*0000*/ 	.byte	0x04, 0x2f
        /*0002*/ 	.short	(.L_20 - .L_19)
	.align		4
.L_19:
        /*0004*/ 	.word	index@(_ZN7cutlass13device_kernelINS_4gemm6kernel13GemmUniversalIN4cute5tupleIJiiiiEEENS1_10collective13CollectiveMmaINS1_35MainloopSm100TmaUmmaWarpSpecializedILi33ELi2ELi4ENS5_IJNS4_1CILi4EEENSA_ILi2EEENSA_ILi1EEEEEEEENS5_IJNSA_ILi128EEENSA_ILi256EEENSA_ILi32EEEEEENS_12float_e5m2_tENS5_IJlSD_lEEESK_SL_NS4_8TiledMMAINS4_8MMA_AtomIJNS4_10MMA_TraitsINS4_25SM100_MMA_F8F6F4_2x1SM_SSEJSK_SK_fSG_SH_NS4_17integral_constantINS4_4UMMA5MajorELSS_0EEEST_NSQ_INSR_7ScaleInELSU_0EEESV_EEEEEENS4_6LayoutINS5_IJSD_SD_SD_EEENS5_IJNSA_ILi0EEES10_S10_EEEEENS5_IJNS4_10UnderscoreES13_S13_EEEEENS4_28SM100_TMA_2SM_LOAD_MULTICASTENS4_14ComposedLayoutINS4_7SwizzleILi1ELi4ELi3EEENS4_18smem_ptr_flag_bitsILi8EEENSY_INS5_IJNSA_ILi8EEESI_EEENS5_IJSI_SD_EEEEEEEvNS4_8identityES16_S1G_vS1H_EENS_8epilogue10collective18CollectiveEpilogueINS1J_23Sm100TmaWarpSpecializedILi4ELi2ELi32ELb0ELb0EEEJNS5_IJNSA_ILi64EEESH_SI_EEENS5_IJNSY_IS1O_SD_EENSY_INS5_IJSI_SC_EEENS5_IJSD_SG_EEEEEEEESK_SL_SK_SL_NS1J_6fusion15FusionCallbacksIS1N_NS1V_17LinearCombinationISK_fSK_fLNS_15FloatRoundStyleE2EEES1P_S1U_JEEENS4_5SM1004TMEM4LOAD26SM100_TMEM_LOAD_32dp32b32xENS4_13SM90_TMA_LOADES1G_NS4_39AutoVectorizingCopyWithAssumedAlignmentILi128EEENS4_14SM90_TMA_STOREES1G_S27_S27_EEEvvEEEEvNT_6ParamsE)
        /*0008*/ 	.word	0x00000075


	//----- nvinfo : EIATTR_FRAME_SIZE
	.align		4
.L_20:
        /*000c*/ 	.byte	0x04, 0x11
        /*000e*/ 	.short	(.L_22 - .L_21)
	.align		4
.L_21:
        /*0010*/ 	.word	index@($__internal_2_$__cuda_sm10x_tcgen05_guardrail_trap_unallocated_columns_being_dealloced)
        /*0014*/ 	.word	0x00000000


	//----- nvinfo : EIATTR_FRAME_SIZE
	.align		4
.L_22:
        /*0018*/ 	.byte	0x04, 0x11
        /*001a*/ 	.short	(.L_24 - .L_23)
	.align		4
.L_23:
        /*001c*/ 	.word	index@($__internal_1_$__cuda_sm10x_tcgen05_guardrail_trap_phase_invalid_during_alloc)
        /*0020*/ 	.word	0x00000000


	//----- nvinfo : EIATTR_FRAME_SIZE
	.align		4
.L_24:
        /*0024*/ 	.byte	0x04, 0x11
        /*0026*/ 	.short	(.L_26 - .L_25)
	.align		4
.L_25:
        /*0028*/ 	.word	index@($__internal_0_$__cuda_sm10x_tcgen05_guardrail_trap_col_being_dealloced_not_returned_by_alloc)
        /*002c*/ 	.word	0x00000000


	//----- nvinfo : EIATTR_FRAME_SIZE
	.align		4
.L_26:
        /*0030*/ 	.byte	0x04, 0x11
        /*0032*/ 	.short	(.L_28 - .L_27)
	.align		4
.L_27:
        /*0034*/ 	.word	index@(_ZN7cutlass13device_kernelINS_4gemm6kernel13GemmUniversalIN4cute5tupleIJiiiiEEENS1_10collective13CollectiveMmaINS1_35MainloopSm100TmaUmmaWarpSpecializedILi33ELi2ELi4ENS5_IJNS4_1CILi4EEENSA_ILi2EEENSA_ILi1EEEEEEEENS5_IJNSA_ILi128EEENSA_ILi256EEENSA_ILi32EEEEEENS_12float_e5m2_tENS5_IJlSD_lEEESK_SL_NS4_8TiledMMAINS4_8MMA_AtomIJNS4_10MMA_TraitsINS4_25SM100_MMA_F8F6F4_2x1SM_SSEJSK_SK_fSG_SH_NS4_17integral_constantINS4_4UMMA5MajorELSS_0EEEST_NSQ_INSR_7ScaleInELSU_0EEESV_EEEEEENS4_6LayoutINS5_IJSD_SD_SD_EEENS5_IJNSA_ILi0EEES10_S10_EEEEENS5_IJNS4_10UnderscoreES13_S13_EEEEENS4_28SM100_TMA_2SM_LOAD_MULTICASTENS4_14ComposedLayoutINS4_7SwizzleILi1ELi4ELi3EEENS4_18smem_ptr_flag_bitsILi8EEENSY_INS5_IJNSA_ILi8EEESI_EEENS5_IJSI_SD_EEEEEEEvNS4_8identityES16_S1G_vS1H_EENS_8epilogue10collective18CollectiveEpilogueINS1J_23Sm100TmaWarpSpecializedILi4ELi2ELi32ELb0ELb0EEEJNS5_IJNSA_ILi64EEESH_SI_EEENS5_IJNSY_IS1O_SD_EENSY_INS5_IJSI_SC_EEENS5_IJSD_SG_EEEEEEEESK_SL_SK_SL_NS1J_6fusion15FusionCallbacksIS1N_NS1V_17LinearCombinationISK_fSK_fLNS_15FloatRoundStyleE2EEES1P_S1U_JEEENS4_5SM1004TMEM4LOAD26SM100_TMEM_LOAD_32dp32b32xENS4_13SM90_TMA_LOADES1G_NS4_39AutoVectorizingCopyWithAssumedAlignmentILi128EEENS4_14SM90_TMA_STOREES1G_S27_S27_EEEvvEEEEvNT_6ParamsE)
        /*0038*/ 	.word	0x00000000


	//----- nvinfo : EIATTR_MIN_STACK_SIZE
	.align		4
.L_28:
        /*003c*/ 	.byte	0x04, 0x12
        /*003e*/ 	.short	(.L_30 - .L_29)
	.align		4
.L_29:
        /*0040*/ 	.word	index@(_ZN7cutlass13device_kernelINS_4gemm6kernel13GemmUniversalIN4cute5tupleIJiiiiEEENS1_10collective13CollectiveMmaINS1_35MainloopSm100TmaUmmaWarpSpecializedILi33ELi2ELi4ENS5_IJNS4_1CILi4EEENSA_ILi2EEENSA_ILi1EEEEEEEENS5_IJNSA_ILi128EEENSA_ILi256EEENSA_ILi32EEEEEENS_12float_e5m2_tENS5_IJlSD_lEEESK_SL_NS4_8TiledMMAINS4_8MMA_AtomIJNS4_10MMA_TraitsINS4_25SM100_MMA_F8F6F4_2x1SM_SSEJSK_SK_fSG_SH_NS4_17integral_constantINS4_4UMMA5MajorELSS_0EEEST_NSQ_INSR_7ScaleInELSU_0EEESV_EEEEEENS4_6LayoutINS5_IJSD_SD_SD_EEENS5_IJNSA_ILi0EEES10_S10_EEEEENS5_IJNS4_10UnderscoreES13_S13_EEEEENS4_28SM100_TMA_2SM_LOAD_MULTICASTENS4_14ComposedLayoutINS4_7SwizzleILi1ELi4ELi3EEENS4_18smem_ptr_flag_bitsILi8EEENSY_INS5_IJNSA_ILi8EEESI_EEENS5_IJSI_SD_EEEEEEEvNS4_8identityES16_S1G_vS1H_EENS_8epilogue10collective18CollectiveEpilogueINS1J_23Sm100TmaWarpSpecializedILi4ELi2ELi32ELb0ELb0EEEJNS5_IJNSA_ILi64EEESH_SI_EEENS5_IJNSY_IS1O_SD_EENSY_INS5_IJSI_SC_EEENS5_IJSD_SG_EEEEEEEESK_SL_SK_SL_NS1J_6fusion15FusionCallbacksIS1N_NS1V_17LinearCombinationISK_fSK_fLNS_15FloatRoundStyleE2EEES1P_S1U_JEEENS4_5SM1004TMEM4LOAD26SM100_TMEM_LOAD_32dp32b32xENS4_13SM90_TMA_LOADES1G_NS4_39AutoVectorizingCopyWithAssumedAlignmentILi128EEENS4_14SM90_TMA_STOREES1G_S27_S27_EEEvvEEEEvNT_6ParamsE)
        /*0044*/ 	.word	0x00000000
.L_30:


//--------------------- .nv.compat                --------------------------
	.section	.nv.compat,"",@"SHT_CUDA_COMPAT_INFO"
	.align	4
        /*0000*/ 	.byte	0x02, 0x09, 0x01, 0x00, 0x02, 0x02, 0x02, 0x00, 0x02, 0x05, 0x05, 0x00, 0x03, 0x07, 0x01, 0x01
        /*0010*/ 	.byte	0x02, 0x03, 0x01, 0x00, 0x02, 0x06, 0x01, 0x00, 0x04, 0x0b, 0x08, 0x00, 0x09, 0x00, 0x00, 0x00
        /*0020*/ 	.byte	0x00, 0x00, 0x00, 0x00


//--------------------- .nv.info._ZN7cutlass13device_kernelINS_4gemm6kernel13GemmUniversalIN4cute5tupleIJiiiiEEENS1_10collective13CollectiveMmaINS1_35MainloopSm100TmaUmmaWarpSpecializedILi33ELi2ELi4ENS5_IJNS4_1CILi4EEENSA_ILi2EEENSA_ILi1EEEEEEEENS5_IJNSA_ILi128EEENSA_ILi256EEENSA_ILi32EEEEEENS_12float_e5m2_tENS5_IJlSD_lEEESK_SL_NS4_8TiledMMAINS4_8MMA_AtomIJNS4_10MMA_TraitsINS4_25SM100_MMA_F8F6F4_2x1SM_SSEJSK_SK_fSG_SH_NS4_17integral_constantINS4_4UMMA5MajorELSS_0EEEST_NSQ_INSR_7ScaleInELSU_0EEESV_EEEEEENS4_6LayoutINS5_IJSD_SD_SD_EEENS5_IJNSA_ILi0EEES10_S10_EEEEENS5_IJNS4_10UnderscoreES13_S13_EEEEENS4_28SM100_TMA_2SM_LOAD_MULTICASTENS4_14ComposedLayoutINS4_7SwizzleILi1ELi4ELi3EEENS4_18smem_ptr_flag_bitsILi8EEENSY_INS5_IJNSA_ILi8EEESI_EEENS5_IJSI_SD_EEEEEEEvNS4_8identityES16_S1G_vS1H_EENS_8epilogue10collective18CollectiveEpilogueINS1J_23Sm100TmaWarpSpecializedILi4ELi2ELi32ELb0ELb0EEEJNS5_IJNSA_ILi64EEESH_SI_EEENS5_IJNSY_IS1O_SD_EENSY_INS5_IJSI_SC_EEENS5_IJSD_SG_EEEEEEEESK_SL_SK_SL_NS1J_6fusion15FusionCallbacksIS1N_NS1V_17LinearCombinationISK_fSK_fLNS_15FloatRoundStyleE2EEES1P_S1U_JEEENS4_5SM1004TMEM4LOAD26SM100_TMEM_LOAD_32dp32b32xENS4_13SM90_TMA_LOADES1G_NS4_39AutoVectorizingCopyWithAssumedAlignmentILi128EEENS4_14SM90_TMA_STOREES1G_S27_S27_EEEvvEEEEvNT_6ParamsE --------------------------
	.section	.nv.info._ZN7cutlass13device_kernelINS_4gemm6kernel13GemmUniversalIN4cute5tupleIJiiiiEEENS1_10collective13CollectiveMmaINS1_35MainloopSm100TmaUmmaWarpSpecializedILi33ELi2ELi4ENS5_IJNS4_1CILi4EEENSA_ILi2EEENSA_ILi1EEEEEEEENS5_IJNSA_ILi128EEENSA_ILi256EEENSA_ILi32EEEEEENS_12float_e5m2_tENS5_IJlSD_lEEESK_SL_NS4_8TiledMMAINS4_8MMA_AtomIJNS4_10MMA_TraitsINS4_25SM100_MMA_F8F6F4_2x1SM_SSEJSK_SK_fSG_SH_NS4_17integral_constantINS4_4UMMA5MajorELSS_0EEEST_NSQ_INSR_7ScaleInELSU_0EEESV_EEEEEENS4_6LayoutINS5_IJSD_SD_SD_EEENS5_IJNSA_ILi0EEES10_S10_EEEEENS5_IJNS4_10UnderscoreES13_S13_EEEEENS4_28SM100_TMA_2SM_LOAD_MULTICASTENS4_14ComposedLayoutINS4_7SwizzleILi1ELi4ELi3EEENS4_18smem_ptr_flag_bitsILi8EEENSY_INS5_IJNSA_ILi8EEESI_EEENS5_IJSI_SD_EEEEEEEvNS4_8identityES16_S1G_vS1H_EENS_8epilogue10collective18CollectiveEpilogueINS1J_23Sm100TmaWarpSpecializedILi4ELi2ELi32ELb0ELb0EEEJNS5_IJNSA_ILi64EEESH_SI_EEENS5_IJNSY_IS1O_SD_EENSY_INS5_IJSI_SC_EEENS5_IJSD_SG_EEEEEEEESK_SL_SK_SL_NS1J_6fusion15FusionCallbacksIS1N_NS1V_17LinearCombinationISK_fSK_fLNS_15FloatRoundStyleE2EEES1P_S1U_JEEENS4_5SM1004TMEM4LOAD26SM100_TMEM_LOAD_32dp32b32xENS4_13SM90_TMA_LOADES1G_NS4_39AutoVectorizingCopyWithAssumedAlignmentILi128EEENS4_14SM90_TMA_STOREES1G_S27_S27_EEEvvEEEEvNT_6ParamsE,"",@"SHT_CUDA_INFO"
	.sectionflags	@""
	.align	4


	//----- nvinfo : EIATTR_CUDA_API_VERSION
	.align		4
        /*0000*/ 	.byte	0x04, 0x37
        /*0002*/ 	.short	(.L_32 - .L_31)
.L_31:
        /*0004*/ 	.word	0x00000082


	//----- nvinfo : EIATTR_KPARAM_INFO
	.align		4
.L_32:
        /*0008*/ 	.byte	0x04, 0x17
        /*000a*/ 	.short	(.L_34 - .L_33)
.L_33:
        /*000c*/ 	.word	0x00000000
        /*0010*/ 	.short	0x0000
        /*0012*/ 	.short	0x0000
        /*0014*/ 	.byte	0x00, 0xf0, 0x01, 0x20


	//----- nvinfo : EIATTR_AT_ENTRY_FRAGMENTS
	.align		4
.L_34:
        /*0018*/ 	.byte	0x04, 0x4f
        /*001a*/ 	.short	(.L_36 - .L_35)


	//   ....[0]....
.L_35:
        /*001c*/ 	.word	0x00000007


	//----- nvinfo : EIATTR_RESERVED_SMEM_USED
	.align		4
.L_36:
        /*0020*/ 	.byte	0x01, 0x41
	.zero		2


	//----- nvinfo : EIATTR_SPARSE_MMA_MASK
	.align		4
        /*0024*/ 	.byte	0x03, 0x50
        /*0026*/ 	.short	0x0000


	//----- nvinfo : EIATTR_TCGEN05_2CTA_USED
	.align		4
        /*0028*/ 	.byte	0x01, 0x52
	.zero		2


	//----- nvinfo : EIATTR_MAXREG_COUNT
	.align		4
        /*002c*/ 	.byte	0x03, 0x1b
        /*002e*/ 	.short	0x00ff


	//----- nvinfo : EIATTR_NUM_BARRIERS
	.align		4
        /*0030*/ 	.byte	0x02, 0x4c
        /*0032*/ 	.byte	0x07
	.zero		1


	//----- nvinfo : EIATTR_EXTERNS
	.align		4
        /*0034*/ 	.byte	0x04, 0x0f
        /*0036*/ 	.short	(.L_38 - .L_37)


	//   ....[0]....
	.align		4
.L_37:
        /*0038*/ 	.word	index@(__assertfail)


	//----- nvinfo : EIATTR_MERCURY_ISA_VERSION
	.align		4
.L_38:
        /*003c*/ 	.byte	0x03, 0x5f
        /*003e*/ 	.short	0x0101


	//----- nvinfo : EIATTR_INT_WARP_WIDE_INSTR_OFFSETS
	.align		4
        /*0040*/ 	.byte	0x04, 0x31
        /*0042*/ 	.short	(.L_40 - .L_39)


	//   ....[0]....
.L_39:
        /*0044*/ 	.word	0x00001130


	//   ....[1]....
        /*0048*/ 	.word	0x000011d0


	//   ....[2]....
        /*004c*/ 	.word	0x000056e0


	//   ....[3]....
        /*0050*/ 	.word	0x00005700


	//   ....[4]....
        /*0054*/ 	.word	0x00005730


	//   ....[5]....
        /*0058*/ 	.word	0x000062a0


	//   ....[6]....
        /*005c*/ 	.word	0x00006340


	//   ....[7]....
        /*0060*/ 	.word	0x000063f0


	//   ....[8]....
        /*0064*/ 	.word	0x00006460


	//   ....[9]....
        /*0068*/ 	.word	0x00006520


	//   ....[10]....
        /*006c*/ 	.word	0x000065c0


	//   ....[11]....
        /*0070*/ 	.word	0x00006630


	//   ....[12]....
        /*0074*/ 	.word	0x000066f0


	//   ....[13]....
        /*0078*/ 	.word	0x00006790


	//   ....[14]....
        /*007c*/ 	.word	0x00006830


	//   ....[15]....
        /*0080*/ 	.word	0x00006920


	//   ....[16]....
        /*0084*/ 	.word	0x000069f0


	//----- nvinfo : EIATTR_COOP_GROUP_MASK_REGIDS
	.align		4
.L_40:
        /*0088*/ 	.byte	0x04, 0x29
        /*008a*/ 	.short	(.L_42 - .L_41)


	//   ....[0]....
.L_41:
        /*008c*/ 	.word	0xffffffff


	//   ....[1]....
        /*0090*/ 	.word	0xffffffff


	//   ....[2]....
        /*0094*/ 	.word	0xffffffff


	//   ....[3]....
        /*0098*/ 	.word	0xffffffff


	//   ....[4]....
        /*009c*/ 	.word	0xffffffff


	//   ....[5]....
        /*00a0*/ 	.word	0xffffffff


	//   ....[6]....
        /*00a4*/ 	.word	0xffffffff


	//   ....[7]....
        /*00a8*/ 	.word	0xffffffff


	//   ....[8]....
        /*00ac*/ 	.word	0xffffffff


	//   ....[9]....
        /*00b0*/ 	.word	0xffffffff


	//   ....[10]....
        /*00b4*/ 	.word	0xffffffff


	//   ....[11]....
        /*00b8*/ 	.word	0xffffffff


	//   ....[12]....
        /*00bc*/ 	.word	0xffffffff


	//   ....[13]....
        /*00c0*/ 	.word	0xffffffff


	//----- nvinfo : EIATTR_COOP_GROUP_INSTR_OFFSETS
	.align		4
.L_42:
        /*00c4*/ 	.byte	0x04, 0x28
        /*00c6*/ 	.short	(.L_44 - .L_43)


	//   ....[0]....
.L_43:
        /*00c8*/ 	.word	0x000000b0


	//   ....[1]....
        /*00cc*/ 	.word	0x00000510


	//   ....[2]....
        /*00d0*/ 	.word	0x00000aa0


	//   ....[3]....
        /*00d4*/ 	.word	0x00000c30


	//   ....[4]....
        /*00d8*/ 	.word	0x00000d20


	//   ....[5]....
        /*00dc*/ 	.word	0x00000e80


	//   ....[6]....
        /*00e0*/ 	.word	0x00001010


	//   ....[7]....
        /*00e4*/ 	.word	0x00001250


	//   ....[8]....
        /*00e8*/ 	.word	0x00002720


	//   ....[9]....
        /*00ec*/ 	.word	0x00004610


	//   ....[10]....
        /*00f0*/ 	.word	0x00004ae0


	//   ....[11]....
        /*00f4*/ 	.word	0x00004b10


	//   ....[12]....
        /*00f8*/ 	.word	0x000055e0


	//   ....[13]....
        /*00fc*/ 	.word	0x000057f0


	//----- nvinfo : EIATTR_VRC_CTA_INIT_COUNT
	.align		4
.L_44:
        /*0100*/ 	.byte	0x02, 0x4a
        /*0102*/ 	.byte	0x80
	.zero		1


	//----- nvinfo : EIATTR_SYSCALL_OFFSETS
	.align		4
        /*0104*/ 	.byte	0x04, 0x46
        /*0106*/ 	.short	(.L_46 - .L_45)


	//   ....[0]....
.L_45:
        /*0108*/ 	.word	0x00007560


	//   ....[1]....
        /*010c*/ 	.word	0x000076a0


	//   ....[2]....
        /*0110*/ 	.word	0x00007e80


	//   ....[3]....
        /*0114*/ 	.word	0x00008c60


	//   ....[4]....
        /*0118*/ 	.word	0x000099f0


	//   ....[5]....
        /*011c*/ 	.word	0x0000a7a0


	//----- nvinfo : EIATTR_MBARRIER_INSTR_OFFSETS
	.align		4
.L_46:
        /*0120*/ 	.byte	0x04, 0x39
        /*0122*/ 	.short	(.L_48 - .L_47)


	//   ....[0]....
.L_47:
        /*0124*/ 	.word	0x00000660
        /*0128*/ 	.word	0x000000ff
        /*012c*/ 	.word	0x00000000
        /*0130*/ 	.short	0x0100
        /*0132*/ 	.byte	0x04
	.zero		1


	//   ....[1]....
        /*0134*/ 	.word	0x00000670
        /*0138*/ 	.word	0x000000ff
        /*013c*/ 	.word	0x00000108
        /*0140*/ 	.short	0x0100
        /*0142*/ 	.byte	0x04
	.zero		1


	//   ....[2]....
        /*0144*/ 	.word	0x00000680
        /*0148*/ 	.word	0x000000ff
        /*014c*/ 	.word	0x00000008
        /*0150*/ 	.short	0x0100
        /*0152*/ 	.byte	0x04
	.zero		1


	//   ....[3]....
        /*0154*/ 	.word	0x00000690
        /*0158*/ 	.word	0x000000ff
        /*015c*/ 	.word	0x00000110
        /*0160*/ 	.short	0x0100
        /*0162*/ 	.byte	0x04
	.zero		1


	//   ....[4]....
        /*0164*/ 	.word	0x000006a0
        /*0168*/ 	.word	0x000000ff
        /*016c*/ 	.word	0x00000010
        /*0170*/ 	.short	0x0100
        /*0172*/ 	.byte	0x04
	.zero		1


	//   ....[5]....
        /*0174*/ 	.word	0x000006b0
        /*0178*/ 	.word	0x000000ff
        /*017c*/ 	.word	0x00000118
        /*0180*/ 	.short	0x0100
        /*0182*/ 	.byte	0x04
	.zero		1


	//   ....[6]....
        /*0184*/ 	.word	0x000006c0
        /*0188*/ 	.word	0x000000ff
        /*018c*/ 	.word	0x00000018
        /*0190*/ 	.short	0x0100
        /*0192*/ 	.byte	0x04
	.zero		1


	//   ....[7]....
        /*0194*/ 	.word	0x000006d0
        /*0198*/ 	.word	0x000000ff
        /*019c*/ 	.word	0x00000120
        /*01a0*/ 	.short	0x0100
        /*01a2*/ 	.byte	0x04
	.zero		1


	//   ....[8]....
        /*01a4*/ 	.word	0x000006e0
        /*01a8*/ 	.word	0x000000ff
        /*01ac*/ 	.word	0x00000020
        /*01b0*/ 	.short	0x0100
        /*01b2*/ 	.byte	0x04
	.zero		1


	//   ....[9]....
        /*01b4*/ 	.word	0x000006f0
        /*01b8*/ 	.word	0x000000ff
        /*01bc*/ 	.word	0x00000128
        /*01c0*/ 	.short	0x0100
        /*01c2*/ 	.byte	0x04
	.zero		1


	//   ....[10]....
        /*01c4*/ 	.word	0x00000700
        /*01c8*/ 	.word	0x000000ff
        /*01cc*/ 	.word	0x00000028
        /*01d0*/ 	.short	0x0100
        /*01d2*/ 	.byte	0x04
	.zero		1


	//   ....[11]....
        /*01d4*/ 	.word	0x00000710
        /*01d8*/ 	.word	0x000000ff
        /*01dc*/ 	.word	0x00000130
        /*01e0*/ 	.short	0x0100
        /*01e2*/ 	.byte	0x04
	.zero		1


	//   ....[12]....
        /*01e4*/ 	.word	0x00000720
        /*01e8*/ 	.word	0x000000ff
        /*01ec*/ 	.word	0x00000030
        /*01f0*/ 	.short	0x0100
        /*01f2*/ 	.byte	0x04
	.zero		1


	//   ....[13]....
        /*01f4*/ 	.word	0x00000730
        /*01f8*/ 	.word	0x000000ff
        /*01fc*/ 	.word	0x00000138
        /*0200*/ 	.short	0x0100
        /*0202*/ 	.byte	0x04
	.zero		1


	//   ....[14]....
        /*0204*/ 	.word	0x00000740
        /*0208*/ 	.word	0x000000ff
        /*020c*/ 	.word	0x00000038
        /*0210*/ 	.short	0x0100
        /*0212*/ 	.byte	0x04
	.zero		1


	//   ....[15]....
        /*0214*/ 	.word	0x00000750
        /*0218*/ 	.word	0x000000ff
        /*021c*/ 	.word	0x00000140
        /*0220*/ 	.short	0x0100
        /*0222*/ 	.byte	0x04
	.zero		1


	//   ....[16]....
        /*0224*/ 	.word	0x00000760
        /*0228*/ 	.word	0x000000ff
        /*022c*/ 	.word	0x00000040
        /*0230*/ 	.short	0x0100
        /*0232*/ 	.byte	0x04
	.zero		1


	//   ....[17]....
        /*0234*/ 	.word	0x00000770
        /*0238*/ 	.word	0x000000ff
        /*023c*/ 	.word	0x00000148
        /*0240*/ 	.short	0x0100
        /*0242*/ 	.byte	0x04
	.zero		1


	//   ....[18]....
        /*0244*/ 	.word	0x00000780
        /*0248*/ 	.word	0x000000ff
        /*024c*/ 	.word	0x00000048
        /*0250*/ 	.short	0x0100
        /*0252*/ 	.byte	0x04
	.zero		1


	//   ....[19]....
        /*0254*/ 	.word	0x00000790
        /*0258*/ 	.word	0x000000ff
        /*025c*/ 	.word	0x00000150
        /*0260*/ 	.short	0x0100
        /*0262*/ 	.byte	0x04
	.zero		1


	//   ....[20]....
        /*0264*/ 	.word	0x000007a0
        /*0268*/ 	.word	0x000000ff
        /*026c*/ 	.word	0x00000050
        /*0270*/ 	.short	0x0100
        /*0272*/ 	.byte	0x04
	.zero		1


	//   ....[21]....
        /*0274*/ 	.word	0x000007b0
        /*0278*/ 	.word	0x000000ff
        /*027c*/ 	.word	0x00000158
        /*0280*/ 	.short	0x0100
        /*0282*/ 	.byte	0x04
	.zero		1


	//   ....[22]....
        /*0284*/ 	.word	0x000007c0
        /*0288*/ 	.word	0x000000ff
        /*028c*/ 	.word	0x00000058
        /*0290*/ 	.short	0x0100
        /*0292*/ 	.byte	0x04
	.zero		1


	//   ....[23]....
        /*0294*/ 	.word	0x000007d0
        /*0298*/ 	.word	0x000000ff
        /*029c*/ 	.word	0x00000160
        /*02a0*/ 	.short	0x0100
        /*02a2*/ 	.byte	0x04
	.zero		1


	//   ....[24]....
        /*02a4*/ 	.word	0x000007e0
        /*02a8*/ 	.word	0x000000ff
        /*02ac*/ 	.word	0x00000060
        /*02b0*/ 	.short	0x0100
        /*02b2*/ 	.byte	0x04
	.zero		1


	//   ....[25]....
        /*02b4*/ 	.word	0x000007f0
        /*02b8*/ 	.word	0x000000ff
        /*02bc*/ 	.word	0x00000168
        /*02c0*/ 	.short	0x0100
        /*02c2*/ 	.byte	0x04
	.zero		1


	//   ....[26]....
        /*02c4*/ 	.word	0x00000800
        /*02c8*/ 	.word	0x000000ff
        /*02cc*/ 	.word	0x00000068
        /*02d0*/ 	.short	0x0100
        /*02d2*/ 	.byte	0x04
	.zero		1


	//   ....[27]....
        /*02d4*/ 	.word	0x00000810
        /*02d8*/ 	.word	0x000000ff
        /*02dc*/ 	.word	0x00000170
        /*02e0*/ 	.short	0x0100
        /*02e2*/ 	.byte	0x04
	.zero		1


	//   ....[28]....
        /*02e4*/ 	.word	0x00000820
        /*02e8*/ 	.word	0x000000ff
        /*02ec*/ 	.word	0x00000070
        /*02f0*/ 	.short	0x0100
        /*02f2*/ 	.byte	0x04
	.zero		1


	//   ....[29]....
        /*02f4*/ 	.word	0x00000830
        /*02f8*/ 	.word	0x000000ff
        /*02fc*/ 	.word	0x00000178
        /*0300*/ 	.short	0x0100
        /*0302*/ 	.byte	0x04
	.zero		1


	//   ....[30]....
        /*0304*/ 	.word	0x00000840
        /*0308*/ 	.word	0x000000ff
        /*030c*/ 	.word	0x00000078
        /*0310*/ 	.short	0x0100
        /*0312*/ 	.byte	0x04
	.zero		1


	//   ....[31]....
        /*0314*/ 	.word	0x00000850
        /*0318*/ 	.word	0x000000ff
        /*031c*/ 	.word	0x00000180
        /*0320*/ 	.short	0x0100
        /*0322*/ 	.byte	0x04
	.zero		1


	//   ....[32]....
        /*0324*/ 	.word	0x00000860
        /*0328*/ 	.word	0x000000ff
        /*032c*/ 	.word	0x00000080
        /*0330*/ 	.short	0x0100
        /*0332*/ 	.byte	0x04
	.zero		1


	//   ....[33]....
        /*0334*/ 	.word	0x00000870
        /*0338*/ 	.word	0x000000ff
        /*033c*/ 	.word	0x00000188
        /*0340*/ 	.short	0x0100
        /*0342*/ 	.byte	0x04
	.zero		1


	//   ....[34]....
        /*0344*/ 	.word	0x00000880
        /*0348*/ 	.word	0x000000ff
        /*034c*/ 	.word	0x00000088
        /*0350*/ 	.short	0x0100
        /*0352*/ 	.byte	0x04
	.zero		1


	//   ....[35]....
        /*0354*/ 	.word	0x00000890
        /*0358*/ 	.word	0x000000ff
        /*035c*/ 	.word	0x00000190
        /*0360*/ 	.short	0x0100
        /*0362*/ 	.byte	0x04
	.zero		1


	//   ....[36]....
        /*0364*/ 	.word	0x000008a0
        /*0368*/ 	.word	0x000000ff
        /*036c*/ 	.word	0x00000090
        /*0370*/ 	.short	0x0100
        /*0372*/ 	.byte	0x04
	.zero		1


	//   ....[37]....
        /*0374*/ 	.word	0x000008b0
        /*0378*/ 	.word	0x000000ff
        /*037c*/ 	.word	0x00000198
        /*0380*/ 	.short	0x0100
        /*0382*/ 	.byte	0x04
	.zero		1


	//   ....[38]....
        /*0384*/ 	.word	0x000008c0
        /*0388*/ 	.word	0x000000ff
        /*038c*/ 	.word	0x00000098
        /*0390*/ 	.short	0x0100
        /*0392*/ 	.byte	0x04
	.zero		1


	//   ....[39]....
        /*0394*/ 	.word	0x000008d0
        /*0398*/ 	.word	0x000000ff
        /*039c*/ 	.word	0x000001a0
        /*03a0*/ 	.short	0x0100
        /*03a2*/ 	.byte	0x04
	.zero		1


	//   ....[40]....
        /*03a4*/ 	.word	0x000008e0
        /*03a8*/ 	.word	0x000000ff
        /*03ac*/ 	.word	0x000000a0
        /*03b0*/ 	.short	0x0100
        /*03b2*/ 	.byte	0x04
	.zero		1


	//   ....[41]....
        /*03b4*/ 	.word	0x000008f0
        /*03b8*/ 	.word	0x000000ff
        /*03bc*/ 	.word	0x000001a8
        /*03c0*/ 	.short	0x0100
        /*03c2*/ 	.byte	0x04
	.zero		1


	//   ....[42]....
        /*03c4*/ 	.word	0x00000900
        /*03c8*/ 	.word	0x000000ff
        /*03cc*/ 	.word	0x000000a8
        /*03d0*/ 	.short	0x0100
        /*03d2*/ 	.byte	0x04
	.zero		1


	//   ....[43]....
        /*03d4*/ 	.word	0x00000910
        /*03d8*/ 	.word	0x000000ff
        /*03dc*/ 	.word	0x000001b0
        /*03e0*/ 	.short	0x0100
        /*03e2*/ 	.byte	0x04
	.zero		1


	//   ....[44]....
        /*03e4*/ 	.word	0x00000920
        /*03e8*/ 	.word	0x000000ff
        /*03ec*/ 	.word	0x000000b0
        /*03f0*/ 	.short	0x0100
        /*03f2*/ 	.byte	0x04
	.zero		1


	//   ....[45]....
        /*03f4*/ 	.word	0x00000930
        /*03f8*/ 	.word	0x000000ff
        /*03fc*/ 	.word	0x000001b8
        /*0400*/ 	.short	0x0100
        /*0402*/ 	.byte	0x04
	.zero		1


	//   ....[46]....
        /*0404*/ 	.word	0x00000940
        /*0408*/ 	.word	0x000000ff
        /*040c*/ 	.word	0x000000b8
        /*0410*/ 	.short	0x0100
        /*0412*/ 	.byte	0x04
	.zero		1


	//   ....[47]....
        /*0414*/ 	.word	0x00000950
        /*0418*/ 	.word	0x000000ff
        /*041c*/ 	.word	0x000001c0
        /*0420*/ 	.short	0x0100
        /*0422*/ 	.byte	0x04
	.zero		1


	//   ....[48]....
        /*0424*/ 	.word	0x00000960
        /*0428*/ 	.word	0x000000ff
        /*042c*/ 	.word	0x000000c0
        /*0430*/ 	.short	0x0100
        /*0432*/ 	.byte	0x04
	.zero		1


	//   ....[49]....
        /*0434*/ 	.word	0x00000970
        /*0438*/ 	.word	0x000000ff
        /*043c*/ 	.word	0x000001c8
        /*0440*/ 	.short	0x0100
        /*0442*/ 	.byte	0x04
	.zero		1


	//   ....[50]....
        /*0444*/ 	.word	0x00000980
        /*0448*/ 	.word	0x000000ff
        /*044c*/ 	.word	0x000000c8
        /*0450*/ 	.short	0x0100
        /*0452*/ 	.byte	0x04
	.zero		1


	//   ....[51]....
        /*0454*/ 	.word	0x00000990
        /*0458*/ 	.word	0x000000ff
        /*045c*/ 	.word	0x000001d0
        /*0460*/ 	.short	0x0100
        /*0462*/ 	.byte	0x04
	.zero		1


	//   ....[52]....
        /*0464*/ 	.word	0x000009a0
        /*0468*/ 	.word	0x000000ff
        /*046c*/ 	.word	0x000000d0
        /*0470*/ 	.short	0x0100
        /*0472*/ 	.byte	0x04
	.zero		1


	//   ....[53]....
        /*0474*/ 	.word	0x000009b0
        /*0478*/ 	.word	0x000000ff
        /*047c*/ 	.word	0x000001d8
        /*0480*/ 	.short	0x0100
        /*0482*/ 	.byte	0x04
	.zero		1


	//   ....[54]....
        /*0484*/ 	.word	0x000009c0
        /*0488*/ 	.word	0x000000ff
        /*048c*/ 	.word	0x000000d8
        /*0490*/ 	.short	0x0100
        /*0492*/ 	.byte	0x04
	.zero		1


	//   ....[55]....
        /*0494*/ 	.word	0x000009d0
        /*0498*/ 	.word	0x000000ff
        /*049c*/ 	.word	0x000001e0
        /*04a0*/ 	.short	0x0100
        /*04a2*/ 	.byte	0x04
	.zero		1


	//   ....[56]....
        /*04a4*/ 	.word	0x000009e0
        /*04a8*/ 	.word	0x000000ff
        /*04ac*/ 	.word	0x000000e0
        /*04b0*/ 	.short	0x0100
        /*04b2*/ 	.byte	0x04
	.zero		1


	//   ....[57]....
        /*04b4*/ 	.word	0x000009f0
        /*04b8*/ 	.word	0x000000ff
        /*04bc*/ 	.word	0x000001e8
        /*04c0*/ 	.short	0x0100
        /*04c2*/ 	.byte	0x04
	.zero		1


	//   ....[58]....
        /*04c4*/ 	.word	0x00000a00
        /*04c8*/ 	.word	0x000000ff
        /*04cc*/ 	.word	0x000000e8
        /*04d0*/ 	.short	0x0100
        /*04d2*/ 	.byte	0x04
	.zero		1


	//   ....[59]....
        /*04d4*/ 	.word	0x00000a10
        /*04d8*/ 	.word	0x000000ff
        /*04dc*/ 	.word	0x000001f0
        /*04e0*/ 	.short	0x0100
        /*04e2*/ 	.byte	0x04
	.zero		1


	//   ....[60]....
        /*04e4*/ 	.word	0x00000a20
        /*04e8*/ 	.word	0x000000ff
        /*04ec*/ 	.word	0x000000f0
        /*04f0*/ 	.short	0x0100
        /*04f2*/ 	.byte	0x04
	.zero		1


	//   ....[61]....
        /*04f4*/ 	.word	0x00000a30
        /*04f8*/ 	.word	0x000000ff
        /*04fc*/ 	.word	0x000001f8
        /*0500*/ 	.short	0x0100
        /*0502*/ 	.byte	0x04
	.zero		1


	//   ....[62]....
        /*0504*/ 	.word	0x00000a40
        /*0508*/ 	.word	0x000000ff
        /*050c*/ 	.word	0x000000f8
        /*0510*/ 	.short	0x0100
        /*0512*/ 	.byte	0x04
	.zero		1


	//   ....[63]....
        /*0514*/ 	.word	0x00000a50
        /*0518*/ 	.word	0x000000ff
        /*051c*/ 	.word	0x00000200
        /*0520*/ 	.short	0x0100
        /*0522*/ 	.byte	0x04
	.zero		1


	//   ....[64]....
        /*0524*/ 	.word	0x00000a60
        /*0528*/ 	.word	0x000000ff
        /*052c*/ 	.word	0x00000100
        /*0530*/ 	.short	0x0100
        /*0532*/ 	.byte	0x04
	.zero		1


	//   ....[65]....
        /*0534*/ 	.word	0x00000a70
        /*0538*/ 	.word	0x000000ff
        /*053c*/ 	.word	0x00000208
        /*0540*/ 	.short	0x0100
        /*0542*/ 	.byte	0x04
	.zero		1


	//   ....[66]....
        /*0544*/ 	.word	0x00000ba0
        /*0548*/ 	.word	0x000000ff
        /*054c*/ 	.word	0x00000210
        /*0550*/ 	.short	0x0100
        /*0552*/ 	.byte	0x04
	.zero		1


	//   ....[67]....
        /*0554*/ 	.word	0x00000bb0
        /*0558*/ 	.word	0x000000ff
        /*055c*/ 	.word	0x00000230
        /*0560*/ 	.short	0x0100
        /*0562*/ 	.byte	0x04
	.zero		1


	//   ....[68]....
        /*0564*/ 	.word	0x00000bc0
        /*0568*/ 	.word	0x000000ff
        /*056c*/ 	.word	0x00000218
        /*0570*/ 	.short	0x0100
        /*0572*/ 	.byte	0x04
	.zero		1


	//   ....[69]....
        /*0574*/ 	.word	0x00000bd0
        /*0578*/ 	.word	0x000000ff
        /*057c*/ 	.word	0x00000238
        /*0580*/ 	.short	0x0100
        /*0582*/ 	.byte	0x04
	.zero		1


	//   ....[70]....
        /*0584*/ 	.word	0x00000be0
        /*0588*/ 	.word	0x000000ff
        /*058c*/ 	.word	0x00000220
        /*0590*/ 	.short	0x0100
        /*0592*/ 	.byte	0x04
	.zero		1


	//   ....[71]....
        /*0594*/ 	.word	0x00000bf0
        /*0598*/ 	.word	0x000000ff
        /*059c*/ 	.word	0x00000240
        /*05a0*/ 	.short	0x0100
        /*05a2*/ 	.byte	0x04
	.zero		1


	//   ....[72]....
        /*05a4*/ 	.word	0x00000c00
        /*05a8*/ 	.word	0x000000ff
        /*05ac*/ 	.word	0x00000228
        /*05b0*/ 	.short	0x0100
        /*05b2*/ 	.byte	0x04
	.zero		1


	//   ....[73]....
        /*05b4*/ 	.word	0x00000c10
        /*05b8*/ 	.word	0x000000ff
        /*05bc*/ 	.word	0x00000248
        /*05c0*/ 	.short	0x0100
        /*05c2*/ 	.byte	0x04
	.zero		1


	//   ....[74]....
        /*05c4*/ 	.word	0x00000cf0
        /*05c8*/ 	.word	0x000000ff
        /*05cc*/ 	.word	0x00000250
        /*05d0*/ 	.short	0x0100
        /*05d2*/ 	.byte	0x06
	.zero		1


	//   ....[75]....
        /*05d4*/ 	.word	0x00000d00
        /*05d8*/ 	.word	0x000000ff
        /*05dc*/ 	.word	0x00000258
        /*05e0*/ 	.short	0x0100
        /*05e2*/ 	.byte	0x06
	.zero		1


	//   ....[76]....
        /*05e4*/ 	.word	0x00000e30
        /*05e8*/ 	.word	0x000000ff
        /*05ec*/ 	.word	0x00000260
        /*05f0*/ 	.short	0x0100
        /*05f2*/ 	.byte	0x06
	.zero		1


	//   ....[77]....
        /*05f4*/ 	.word	0x00000e40
        /*05f8*/ 	.word	0x000000ff
        /*05fc*/ 	.word	0x00000270
        /*0600*/ 	.short	0x0100
        /*0602*/ 	.byte	0x06
	.zero		1


	//   ....[78]....
        /*0604*/ 	.word	0x00000e50
        /*0608*/ 	.word	0x000000ff
        /*060c*/ 	.word	0x00000268
        /*0610*/ 	.short	0x0100
        /*0612*/ 	.byte	0x06
	.zero		1


	//   ....[79]....
        /*0614*/ 	.word	0x00000e60
        /*0618*/ 	.word	0x000000ff
        /*061c*/ 	.word	0x00000278
        /*0620*/ 	.short	0x0100
        /*0622*/ 	.byte	0x06
	.zero		1


	//   ....[80]....
        /*0624*/ 	.word	0x00000f80
        /*0628*/ 	.word	0x000000ff
        /*062c*/ 	.word	0x00000280
        /*0630*/ 	.short	0x0100
        /*0632*/ 	.byte	0x04
	.zero		1


	//   ....[81]....
        /*0634*/ 	.word	0x00000f90
        /*0638*/ 	.word	0x000000ff
        /*063c*/ 	.word	0x000002a0
        /*0640*/ 	.short	0x0100
        /*0642*/ 	.byte	0x04
	.zero		1


	//   ....[82]....
        /*0644*/ 	.word	0x00000fa0
        /*0648*/ 	.word	0x000000ff
        /*064c*/ 	.word	0x00000288
        /*0650*/ 	.short	0x0100
        /*0652*/ 	.byte	0x04
	.zero		1


	//   ....[83]....
        /*0654*/ 	.word	0x00000fb0
        /*0658*/ 	.word	0x000000ff
        /*065c*/ 	.word	0x000002a8
        /*0660*/ 	.short	0x0100
        /*0662*/ 	.byte	0x04
	.zero		1


	//   ....[84]....
        /*0664*/ 	.word	0x00000fc0
        /*0668*/ 	.word	0x000000ff
        /*066c*/ 	.word	0x00000290
        /*0670*/ 	.short	0x0100
        /*0672*/ 	.byte	0x04
	.zero		1


	//   ....[85]....
        /*0674*/ 	.word	0x00000fd0
        /*0678*/ 	.word	0x000000ff
        /*067c*/ 	.word	0x000002b0
        /*0680*/ 	.short	0x0100
        /*0682*/ 	.byte	0x04
	.zero		1


	//   ....[86]....
        /*0684*/ 	.word	0x00000fe0
        /*0688*/ 	.word	0x000000ff
        /*068c*/ 	.word	0x00000298
        /*0690*/ 	.short	0x0100
        /*0692*/ 	.byte	0x04
	.zero		1


	//   ....[87]....
        /*0694*/ 	.word	0x00000ff0
        /*0698*/ 	.word	0x000000ff
        /*069c*/ 	.word	0x000002b8
        /*06a0*/ 	.short	0x0100
        /*06a2*/ 	.byte	0x04
	.zero		1


	//   ....[88]....
        /*06a4*/ 	.word	0x000010e0
        /*06a8*/ 	.word	0x000000ff
        /*06ac*/ 	.word	0x000002c0
        /*06b0*/ 	.short	0x0100
        /*06b2*/ 	.byte	0x04
	.zero		1


	//   ....[89]....
        /*06b4*/ 	.word	0x000010f0
        /*06b8*/ 	.word	0x000000ff
        /*06bc*/ 	.word	0x000002d0
        /*06c0*/ 	.short	0x0100
        /*06c2*/ 	.byte	0x04
	.zero		1


	//   ....[90]....
        /*06c4*/ 	.word	0x00001100
        /*06c8*/ 	.word	0x000000ff
        /*06cc*/ 	.word	0x000002c8
        /*06d0*/ 	.short	0x0100
        /*06d2*/ 	.byte	0x04
	.zero		1


	//   ....[91]....
        /*06d4*/ 	.word	0x00001110
        /*06d8*/ 	.word	0x000000ff
        /*06dc*/ 	.word	0x000002d8
        /*06e0*/ 	.short	0x0100
        /*06e2*/ 	.byte	0x04
	.zero		1


	//   ....[92]....
        /*06e4*/ 	.word	0x00001210
        /*06e8*/ 	.word	0x000000ff
        /*06ec*/ 	.word	0x000002e0
        /*06f0*/ 	.short	0x0100
        /*06f2*/ 	.byte	0x06
	.zero		1


	//   ....[93]....
        /*06f4*/ 	.word	0x00001f60
        /*06f8*/ 	.word	0x00000000
        /*06fc*/ 	.word	0x000002d0
        /*0700*/ 	.short	0x010a
        /*0702*/ 	.byte	0xff
	.zero		1


	//   ....[94]....
        /*0704*/ 	.word	0x00001f80
        /*0708*/ 	.word	0x00000000
        /*070c*/ 	.word	0x000002c0
        /*0710*/ 	.short	0x0101
        /*0712*/ 	.byte	0xff
	.zero		1


	//   ....[95]....
        /*0714*/ 	.word	0x00002030
        /*0718*/ 	.word	0x000000ff
        /*071c*/ 	.word	0x00000108
        /*0720*/ 	.short	0x010a
        /*0722*/ 	.byte	0x04
	.zero		1


	//   ....[96]....
        /*0724*/ 	.word	0x00002100
        /*0728*/ 	.word	0x000000ff
        /*072c*/ 	.word	0x00000108
        /*0730*/ 	.short	0x010a
        /*0732*/ 	.byte	0x21
	.zero		1


	//   ....[97]....
        /*0734*/ 	.word	0x000022b0
        /*0738*/ 	.word	0x000000ff
        /*073c*/ 	.word	0x00000108
        /*0740*/ 	.short	0x010a
        /*0742*/ 	.byte	0x05
	.zero		1


	//   ....[98]....
        /*0744*/ 	.word	0x000023d0
        /*0748*/ 	.word	0x000000ff
        /*074c*/ 	.word	0x00000258
        /*0750*/ 	.short	0x0101
        /*0752*/ 	.byte	0x0d
	.zero		1


	//   ....[99]....
        /*0754*/ 	.word	0x000023f0
        /*0758*/ 	.word	0x000000ff
        /*075c*/ 	.word	0x00000108
        /*0760*/ 	.short	0x010a
        /*0762*/ 	.byte	0x04
	.zero		1


	//   ....[100]....
        /*0764*/ 	.word	0x00002470
        /*0768*/ 	.word	0x000000ff
        /*076c*/ 	.word	0x00000108
        /*0770*/ 	.short	0x010a
        /*0772*/ 	.byte	0x11
	.zero		1


	//   ....[101]....
        /*0774*/ 	.word	0x00002600
        /*0778*/ 	.word	0x000000ff
        /*077c*/ 	.word	0x00000108
        /*0780*/ 	.short	0x010a
        /*0782*/ 	.byte	0x05
	.zero		1


	//   ....[102]....
        /*0784*/ 	.word	0x00002750
        /*0788*/ 	.word	0x00000003
        /*078c*/ 	.word	0x00000260
        /*0790*/ 	.short	0x010a
        /*0792*/ 	.byte	0xff
	.zero		1


	//   ....[103]....
        /*0794*/ 	.word	0x000028a0
        /*0798*/ 	.word	0x00000000
        /*079c*/ 	.word	0x00000000
        /*07a0*/ 	.short	0x0101
        /*07a2*/ 	.byte	0xff
	.zero		1


	//   ....[104]....
        /*07a4*/ 	.word	0x00002e40
        /*07a8*/ 	.word	0x000000ff
        /*07ac*/ 	.word	0x00000000
        /*07b0*/ 	.short	0x010a
        /*07b2*/ 	.byte	0x04
	.zero		1


	//   ....[105]....
        /*07b4*/ 	.word	0x00002ed0
        /*07b8*/ 	.word	0x000000ff
        /*07bc*/ 	.word	0x00000000
        /*07c0*/ 	.short	0x010a
        /*07c2*/ 	.byte	0x05
	.zero		1


	//   ....[106]....
        /*07c4*/ 	.word	0x00002f60
        /*07c8*/ 	.word	0x000000ff
        /*07cc*/ 	.word	0x00000000
        /*07d0*/ 	.short	0x010a
        /*07d2*/ 	.byte	0x05
	.zero		1


	//   ....[107]....
        /*07d4*/ 	.word	0x00002ff0
        /*07d8*/ 	.word	0x000000ff
        /*07dc*/ 	.word	0x00000000
        /*07e0*/ 	.short	0x010a
        /*07e2*/ 	.byte	0x05
	.zero		1


	//   ....[108]....
        /*07e4*/ 	.word	0x00003080
        /*07e8*/ 	.word	0x000000ff
        /*07ec*/ 	.word	0x00000000
        /*07f0*/ 	.short	0x010a
        /*07f2*/ 	.byte	0x05
	.zero		1


	//   ....[109]....
        /*07f4*/ 	.word	0x00003110
        /*07f8*/ 	.word	0x000000ff
        /*07fc*/ 	.word	0x00000000
        /*0800*/ 	.short	0x010a
        /*0802*/ 	.byte	0x05
	.zero		1


	//   ....[110]....
        /*0804*/ 	.word	0x000031a0
        /*0808*/ 	.word	0x000000ff
        /*080c*/ 	.word	0x00000000
        /*0810*/ 	.short	0x010a
        /*0812*/ 	.byte	0x05
	.zero		1


	//   ....[111]....
        /*0814*/ 	.word	0x00003230
        /*0818*/ 	.word	0x000000ff
        /*081c*/ 	.word	0x00000000
        /*0820*/ 	.short	0x010a
        /*0822*/ 	.byte	0x05
	.zero		1


	//   ....[112]....
        /*0824*/ 	.word	0x000032c0
        /*0828*/ 	.word	0x000000ff
        /*082c*/ 	.word	0x00000000
        /*0830*/ 	.short	0x010a
        /*0832*/ 	.byte	0x05
	.zero		1


	//   ....[113]....
        /*0834*/ 	.word	0x00003350
        /*0838*/ 	.word	0x000000ff
        /*083c*/ 	.word	0x00000000
        /*0840*/ 	.short	0x010a
        /*0842*/ 	.byte	0x05
	.zero		1


	//   ....[114]....
        /*0844*/ 	.word	0x000033e0
        /*0848*/ 	.word	0x000000ff
        /*084c*/ 	.word	0x00000000
        /*0850*/ 	.short	0x010a
        /*0852*/ 	.byte	0x05
	.zero		1


	//   ....[115]....
        /*0854*/ 	.word	0x00003470
        /*0858*/ 	.word	0x000000ff
        /*085c*/ 	.word	0x00000000
        /*0860*/ 	.short	0x010a
        /*0862*/ 	.byte	0x05
	.zero		1


	//   ....[116]....
        /*0864*/ 	.word	0x00003500
        /*0868*/ 	.word	0x000000ff
        /*086c*/ 	.word	0x00000000
        /*0870*/ 	.short	0x010a
        /*0872*/ 	.byte	0x05
	.zero		1


	//   ....[117]....
        /*0874*/ 	.word	0x00003590
        /*0878*/ 	.word	0x000000ff
        /*087c*/ 	.word	0x00000000
        /*0880*/ 	.short	0x010a
        /*0882*/ 	.byte	0x05
	.zero		1


	//   ....[118]....
        /*0884*/ 	.word	0x00003620
        /*0888*/ 	.word	0x000000ff
        /*088c*/ 	.word	0x00000000
        /*0890*/ 	.short	0x010a
        /*0892*/ 	.byte	0x05
	.zero		1


	//   ....[119]....
        /*0894*/ 	.word	0x000036b0
        /*0898*/ 	.word	0x000000ff
        /*089c*/ 	.word	0x00000000
        /*08a0*/ 	.short	0x010a
        /*08a2*/ 	.byte	0x05
	.zero		1


	//   ....[120]....
        /*08a4*/ 	.word	0x00003740
        /*08a8*/ 	.word	0x000000ff
        /*08ac*/ 	.word	0x00000000
        /*08b0*/ 	.short	0x010a
        /*08b2*/ 	.byte	0x05
	.zero		1


	//   ....[121]....
        /*08b4*/ 	.word	0x000037d0
        /*08b8*/ 	.word	0x000000ff
        /*08bc*/ 	.word	0x00000000
        /*08c0*/ 	.short	0x010a
        /*08c2*/ 	.byte	0x05
	.zero		1


	//   ....[122]....
        /*08c4*/ 	.word	0x00003860
        /*08c8*/ 	.word	0x000000ff
        /*08cc*/ 	.word	0x00000000
        /*08d0*/ 	.short	0x010a
        /*08d2*/ 	.byte	0x05
	.zero		1


	//   ....[123]....
        /*08d4*/ 	.word	0x000038f0
        /*08d8*/ 	.word	0x000000ff
        /*08dc*/ 	.word	0x00000000
        /*08e0*/ 	.short	0x010a
        /*08e2*/ 	.byte	0x05
	.zero		1


	//   ....[124]....
        /*08e4*/ 	.word	0x00003980
        /*08e8*/ 	.word	0x000000ff
        /*08ec*/ 	.word	0x00000000
        /*08f0*/ 	.short	0x010a
        /*08f2*/ 	.byte	0x05
	.zero		1


	//   ....[125]....
        /*08f4*/ 	.word	0x00003a10
        /*08f8*/ 	.word	0x000000ff
        /*08fc*/ 	.word	0x00000000
        /*0900*/ 	.short	0x010a
        /*0902*/ 	.byte	0x05
	.zero		1


	//   ....[126]....
        /*0904*/ 	.word	0x00003aa0
        /*0908*/ 	.word	0x000000ff
        /*090c*/ 	.word	0x00000000
        /*0910*/ 	.short	0x010a
        /*0912*/ 	.byte	0x05
	.zero		1


	//   ....[127]....
        /*0914*/ 	.word	0x00003b30
        /*0918*/ 	.word	0x000000ff
        /*091c*/ 	.word	0x00000000
        /*0920*/ 	.short	0x010a
        /*0922*/ 	.byte	0x05
	.zero		1


	//   ....[128]....
        /*0924*/ 	.word	0x00003bc0
        /*0928*/ 	.word	0x000000ff
        /*092c*/ 	.word	0x00000000
        /*0930*/ 	.short	0x010a
        /*0932*/ 	.byte	0x05
	.zero		1


	//   ....[129]....
        /*0934*/ 	.word	0x00003c50
        /*0938*/ 	.word	0x000000ff
        /*093c*/ 	.word	0x00000000
        /*0940*/ 	.short	0x010a
        /*0942*/ 	.byte	0x05
	.zero		1


	//   ....[130]....
        /*0944*/ 	.word	0x00003ce0
        /*0948*/ 	.word	0x000000ff
        /*094c*/ 	.word	0x00000000
        /*0950*/ 	.short	0x010a
        /*0952*/ 	.byte	0x05
	.zero		1


	//   ....[131]....
        /*0954*/ 	.word	0x00003d70
        /*0958*/ 	.word	0x000000ff
        /*095c*/ 	.word	0x00000000
        /*0960*/ 	.short	0x010a
        /*0962*/ 	.byte	0x05
	.zero		1


	//   ....[132]....
        /*0964*/ 	.word	0x00003e00
        /*0968*/ 	.word	0x000000ff
        /*096c*/ 	.word	0x00000000
        /*0970*/ 	.short	0x010a
        /*0972*/ 	.byte	0x05
	.zero		1


	//   ....[133]....
        /*0974*/ 	.word	0x00003e90
        /*0978*/ 	.word	0x000000ff
        /*097c*/ 	.word	0x00000000
        /*0980*/ 	.short	0x010a
        /*0982*/ 	.byte	0x05
	.zero		1


	//   ....[134]....
        /*0984*/ 	.word	0x00003f20
        /*0988*/ 	.word	0x000000ff
        /*098c*/ 	.word	0x00000000
        /*0990*/ 	.short	0x010a
        /*0992*/ 	.byte	0x05
	.zero		1


	//   ....[135]....
        /*0994*/ 	.word	0x00003fb0
        /*0998*/ 	.word	0x000000ff
        /*099c*/ 	.word	0x00000000
        /*09a0*/ 	.short	0x010a
        /*09a2*/ 	.byte	0x05
	.zero		1


	//   ....[136]....
        /*09a4*/ 	.word	0x00004050
        /*09a8*/ 	.word	0x00000000
        /*09ac*/ 	.word	0x00000000
        /*09b0*/ 	.short	0x010a
        /*09b2*/ 	.byte	0xff
	.zero		1


	//   ....[137]....
        /*09b4*/ 	.word	0x00004170
        /*09b8*/ 	.word	0x00000002
        /*09bc*/ 	.word	0x000002c0
        /*09c0*/ 	.short	0x010a
        /*09c2*/ 	.byte	0xff
	.zero		1


	//   ....[138]....
        /*09c4*/ 	.word	0x000041d0
        /*09c8*/ 	.word	0x00000004
        /*09cc*/ 	.word	0x00000000
        /*09d0*/ 	.short	0x0101
        /*09d2*/ 	.byte	0xff
	.zero		1


	//   ....[139]....
        /*09d4*/ 	.word	0x000041f0
        /*09d8*/ 	.word	0x000000ff
        /*09dc*/ 	.word	0x00000270
        /*09e0*/ 	.short	0x010a
        /*09e2*/ 	.byte	0x04
	.zero		1


	//   ....[140]....
        /*09e4*/ 	.word	0x00004310
        /*09e8*/ 	.word	0x00000002
        /*09ec*/ 	.word	0x00000260
        /*09f0*/ 	.short	0x010a
        /*09f2*/ 	.byte	0xff
	.zero		1


	//   ....[141]....
        /*09f4*/ 	.word	0x00004420
        /*09f8*/ 	.word	0x00000002
        /*09fc*/ 	.word	0x00000000
        /*0a00*/ 	.short	0x0101
        /*0a02*/ 	.byte	0xff
	.zero		1


	//   ....[142]....
        /*0a04*/ 	.word	0x000044b0
        /*0a08*/ 	.word	0x000000ff
        /*0a0c*/ 	.word	0x00000270
        /*0a10*/ 	.short	0x0106
        /*0a12*/ 	.byte	0x04
	.zero		1


	//   ....[143]....
        /*0a14*/ 	.word	0x000044d0
        /*0a18*/ 	.word	0x000000ff
        /*0a1c*/ 	.word	0x00000270
        /*0a20*/ 	.short	0x010a
        /*0a22*/ 	.byte	0x04
	.zero		1


	//   ....[144]....
        /*0a24*/ 	.word	0x00004560
        /*0a28*/ 	.word	0x000000ff
        /*0a2c*/ 	.word	0x00000270
        /*0a30*/ 	.short	0x0106
        /*0a32*/ 	.byte	0x07
	.zero		1


	//   ....[145]....
        /*0a34*/ 	.word	0x000045a0
        /*0a38*/ 	.word	0x00000000
        /*0a3c*/ 	.word	0x00000270
        /*0a40*/ 	.short	0x010a
        /*0a42*/ 	.byte	0xff
	.zero		1


	//   ....[146]....
        /*0a44*/ 	.word	0x000047e0
        /*0a48*/ 	.word	0x000000ff
        /*0a4c*/ 	.word	0x00000008
        /*0a50*/ 	.short	0x010a
        /*0a52*/ 	.byte	0x05
	.zero		1


	//   ....[147]....
        /*0a54*/ 	.word	0x00004800
        /*0a58*/ 	.word	0x000000ff
        /*0a5c*/ 	.word	0x00000008
        /*0a60*/ 	.short	0x010a
        /*0a62*/ 	.byte	0x05
	.zero		1


	//   ....[148]....
        /*0a64*/ 	.word	0x00004990
        /*0a68*/ 	.word	0x000000ff
        /*0a6c*/ 	.word	0x00000008
        /*0a70*/ 	.short	0x010a
        /*0a72*/ 	.byte	0x05
	.zero		1


	//   ....[149]....
        /*0a74*/ 	.word	0x000049b0
        /*0a78*/ 	.word	0x000000ff
        /*0a7c*/ 	.word	0x00000008
        /*0a80*/ 	.short	0x010a
        /*0a82*/ 	.byte	0x05
	.zero		1


	//   ....[150]....
        /*0a84*/ 	.word	0x00004a70
        /*0a88*/ 	.word	0x000000ff
        /*0a8c*/ 	.word	0x00000000
        /*0a90*/ 	.short	0x0101
        /*0a92*/ 	.byte	0x04
	.zero		1


	//   ....[151]....
        /*0a94*/ 	.word	0x00004d50
        /*0a98*/ 	.word	0x00000000
        /*0a9c*/ 	.word	0x00000260
        /*0aa0*/ 	.short	0x010a
        /*0aa2*/ 	.byte	0xff
	.zero		1


	//   ....[152]....
        /*0aa4*/ 	.word	0x00004e10
        /*0aa8*/ 	.word	0x00000000
        /*0aac*/ 	.word	0x00000000
        /*0ab0*/ 	.short	0x0101
        /*0ab2*/ 	.byte	0xff
	.zero		1


	//   ....[153]....
        /*0ab4*/ 	.word	0x00004ec0
        /*0ab8*/ 	.word	0x000000ff
        /*0abc*/ 	.word	0x00000000
        /*0ac0*/ 	.short	0x010a
        /*0ac2*/ 	.byte	0x04
	.zero		1


	//   ....[154]....
        /*0ac4*/ 	.word	0x00004ed0
        /*0ac8*/ 	.word	0x000000ff
        /*0acc*/ 	.word	0x000002a0
        /*0ad0*/ 	.short	0x010a
        /*0ad2*/ 	.byte	0x13
	.zero		1


	//   ....[155]....
        /*0ad4*/ 	.word	0x00004f90
        /*0ad8*/ 	.word	0x000000ff
        /*0adc*/ 	.word	0x00000000
        /*0ae0*/ 	.short	0x010a
        /*0ae2*/ 	.byte	0x06
	.zero		1


	//   ....[156]....
        /*0ae4*/ 	.word	0x000050b0
        /*0ae8*/ 	.word	0x000000ff
        /*0aec*/ 	.word	0x00000000
        /*0af0*/ 	.short	0x010a
        /*0af2*/ 	.byte	0x04
	.zero		1


	//   ....[157]....
        /*0af4*/ 	.word	0x000052d0
        /*0af8*/ 	.word	0x000000ff
        /*0afc*/ 	.word	0x00000000
        /*0b00*/ 	.short	0x010a
        /*0b02*/ 	.byte	0x04
	.zero		1


	//   ....[158]....
        /*0b04*/ 	.word	0x00005360
        /*0b08*/ 	.word	0x000000ff
        /*0b0c*/ 	.word	0x00000000
        /*0b10*/ 	.short	0x010a
        /*0b12*/ 	.byte	0x05
	.zero		1


	//   ....[159]....
        /*0b14*/ 	.word	0x000053f0
        /*0b18*/ 	.word	0x000000ff
        /*0b1c*/ 	.word	0x00000000
        /*0b20*/ 	.short	0x010a
        /*0b22*/ 	.byte	0x05
	.zero		1


	//   ....[160]....
        /*0b24*/ 	.word	0x00005490
        /*0b28*/ 	.word	0x00000000
        /*0b2c*/ 	.word	0x00000000
        /*0b30*/ 	.short	0x010a
        /*0b32*/ 	.byte	0xff
	.zero		1


	//   ....[161]....
        /*0b34*/ 	.word	0x000054d0
        /*0b38*/ 	.word	0x00000000
        /*0b3c*/ 	.word	0x00000000
        /*0b40*/ 	.short	0x010a
        /*0b42*/ 	.byte	0xff
	.zero		1


	//   ....[162]....
        /*0b44*/ 	.word	0x00005540
        /*0b48*/ 	.word	0x000000ff
        /*0b4c*/ 	.word	0x00000000
        /*0b50*/ 	.short	0x0101
        /*0b52*/ 	.byte	0x04
	.zero		1


	//   ....[163]....
        /*0b54*/ 	.word	0x00005580
        /*0b58*/ 	.word	0x000000ff
        /*0b5c*/ 	.word	0x000002e0
        /*0b60*/ 	.short	0x010a
        /*0b62*/ 	.byte	0x0d
	.zero		1


	//   ....[164]....
        /*0b64*/ 	.word	0x000055d0
        /*0b68*/ 	.word	0x000000ff
        /*0b6c*/ 	.word	0x00000000
        /*0b70*/ 	.short	0x0101
        /*0b72*/ 	.byte	0x04
	.zero		1


	//   ....[165]....
        /*0b74*/ 	.word	0x00005aa0
        /*0b78*/ 	.word	0x0000000c
        /*0b7c*/ 	.word	0x00000260
        /*0b80*/ 	.short	0x010a
        /*0b82*/ 	.byte	0xff
	.zero		1


	//   ....[166]....
        /*0b84*/ 	.word	0x00005c10
        /*0b88*/ 	.word	0x00000000
        /*0b8c*/ 	.word	0x00000000
        /*0b90*/ 	.short	0x0101
        /*0b92*/ 	.byte	0xff
	.zero		1


	//   ....[167]....
        /*0b94*/ 	.word	0x000060a0
        /*0b98*/ 	.word	0x000000ff
        /*0b9c*/ 	.word	0x00000258
        /*0ba0*/ 	.short	0x010a
        /*0ba2*/ 	.byte	0x15
	.zero		1


	//   ....[168]....
        /*0ba4*/ 	.word	0x00006220
        /*0ba8*/ 	.word	0x000000ff
        /*0bac*/ 	.word	0x00000230
        /*0bb0*/ 	.short	0x010a
        /*0bb2*/ 	.byte	0x15
	.zero		1


	//   ....[169]....
        /*0bb4*/ 	.word	0x00006410
        /*0bb8*/ 	.word	0x000000ff
        /*0bbc*/ 	.word	0x00000210
        /*0bc0*/ 	.short	0x010b
        /*0bc2*/ 	.byte	0x15
	.zero		1


	//   ....[170]....
        /*0bc4*/ 	.word	0x00006420
        /*0bc8*/ 	.word	0x000000ff
        /*0bcc*/ 	.word	0x00000000
        /*0bd0*/ 	.short	0x0101
        /*0bd2*/ 	.byte	0x2e
	.zero		1


	//   ....[171]....
        /*0bd4*/ 	.word	0x00006430
        /*0bd8*/ 	.word	0x000000ff
        /*0bdc*/ 	.word	0x00000238
        /*0be0*/ 	.short	0x010a
        /*0be2*/ 	.byte	0x15
	.zero		1


	//   ....[172]....
        /*0be4*/ 	.word	0x000065e0
        /*0be8*/ 	.word	0x000000ff
        /*0bec*/ 	.word	0x00000218
        /*0bf0*/ 	.short	0x010b
        /*0bf2*/ 	.byte	0x15
	.zero		1


	//   ....[173]....
        /*0bf4*/ 	.word	0x000065f0
        /*0bf8*/ 	.word	0x000000ff
        /*0bfc*/ 	.word	0x00000000
        /*0c00*/ 	.short	0x0101
        /*0c02*/ 	.byte	0x27
	.zero		1


	//   ....[174]....
        /*0c04*/ 	.word	0x00006600
        /*0c08*/ 	.word	0x000000ff
        /*0c0c*/ 	.word	0x00000240
        /*0c10*/ 	.short	0x010a
        /*0c12*/ 	.byte	0x15
	.zero		1


	//   ....[175]....
        /*0c14*/ 	.word	0x000067b0
        /*0c18*/ 	.word	0x000000ff
        /*0c1c*/ 	.word	0x00000220
        /*0c20*/ 	.short	0x010b
        /*0c22*/ 	.byte	0x15
	.zero		1


	//   ....[176]....
        /*0c24*/ 	.word	0x000067c0
        /*0c28*/ 	.word	0x000000ff
        /*0c2c*/ 	.word	0x00000000
        /*0c30*/ 	.short	0x0101
        /*0c32*/ 	.byte	0x26
	.zero		1


	//   ....[177]....
        /*0c34*/ 	.word	0x000067d0
        /*0c38*/ 	.word	0x000000ff
        /*0c3c*/ 	.word	0x00000248
        /*0c40*/ 	.short	0x010a
        /*0c42*/ 	.byte	0x15
	.zero		1


	//   ....[178]....
        /*0c44*/ 	.word	0x00006a10
        /*0c48*/ 	.word	0x000000ff
        /*0c4c*/ 	.word	0x00000228
        /*0c50*/ 	.short	0x010b
        /*0c52*/ 	.byte	0x15
	.zero		1


	//   ....[179]....
        /*0c54*/ 	.word	0x00006a20
        /*0c58*/ 	.word	0x000000ff
        /*0c5c*/ 	.word	0x00000000
        /*0c60*/ 	.short	0x0101
        /*0c62*/ 	.byte	0x25
	.zero		1


	//   ....[180]....
        /*0c64*/ 	.word	0x00006a60
        /*0c68*/ 	.word	0x000000ff
        /*0c6c*/ 	.word	0x00000230
        /*0c70*/ 	.short	0x010a
        /*0c72*/ 	.byte	0x15
	.zero		1


	//   ....[181]....
        /*0c74*/ 	.word	0x00006a80
        /*0c78*/ 	.word	0x000000ff
        /*0c7c*/ 	.word	0x00000238
        /*0c80*/ 	.short	0x010a
        /*0c82*/ 	.byte	0x15
	.zero		1


	//   ....[182]....
        /*0c84*/ 	.word	0x00006aa0
        /*0c88*/ 	.word	0x000000ff
        /*0c8c*/ 	.word	0x00000240
        /*0c90*/ 	.short	0x010a
        /*0c92*/ 	.byte	0x15
	.zero		1


	//   ....[183]....
        /*0c94*/ 	.word	0x00006ae0
        /*0c98*/ 	.word	0x00000000
        /*0c9c*/ 	.word	0x00000248
        /*0ca0*/ 	.short	0x010a
        /*0ca2*/ 	.byte	0xff
	.zero		1


	//   ....[184]....
        /*0ca4*/ 	.word	0x00006e00
        /*0ca8*/ 	.word	0x00000003
        /*0cac*/ 	.word	0x00000260
        /*0cb0*/ 	.short	0x010a
        /*0cb2*/ 	.byte	0xff
	.zero		1


	//   ....[185]....
        /*0cb4*/ 	.word	0x00006f80
        /*0cb8*/ 	.word	0x00000000
        /*0cbc*/ 	.word	0x00000000
        /*0cc0*/ 	.short	0x0101
        /*0cc2*/ 	.byte	0xff
	.zero		1


	//   ....[186]....
        /*0cc4*/ 	.word	0x00007a70
        /*0cc8*/ 	.word	0x00000005
        /*0ccc*/ 	.word	0x00000210
        /*0cd0*/ 	.short	0x010a
        /*0cd2*/ 	.byte	0xff
	.zero		1


	//   ....[187]....
        /*0cd4*/ 	.word	0x00007a90
        /*0cd8*/ 	.word	0x0000005c
        /*0cdc*/ 	.word	0x00000280
        /*0ce0*/ 	.short	0x010a
        /*0ce2*/ 	.byte	0xff
	.zero		1


	//   ....[188]....
        /*0ce4*/ 	.word	0x00007bd0
        /*0ce8*/ 	.word	0x00000005
        /*0cec*/ 	.word	0x00000210
        /*0cf0*/ 	.short	0x010a
        /*0cf2*/ 	.byte	0xff
	.zero		1


	//   ....[189]....
        /*0cf4*/ 	.word	0x00007d00
        /*0cf8*/ 	.word	0x00000000
        /*0cfc*/ 	.word	0x00000000
        /*0d00*/ 	.short	0x0101
        /*0d02*/ 	.byte	0xff
	.zero		1


	//   ....[190]....
        /*0d04*/ 	.word	0x00007d60
        /*0d08*/ 	.word	0x0000005c
        /*0d0c*/ 	.word	0x00000280
        /*0d10*/ 	.short	0x010a
        /*0d12*/ 	.byte	0xff
	.zero		1


	//   ....[191]....
        /*0d14*/ 	.word	0x00008900
        /*0d18*/ 	.word	0x00000070
        /*0d1c*/ 	.word	0x00000210
        /*0d20*/ 	.short	0x010a
        /*0d22*/ 	.byte	0xff
	.zero		1


	//   ....[192]....
        /*0d24*/ 	.word	0x000089d0
        /*0d28*/ 	.word	0x00000070
        /*0d2c*/ 	.word	0x00000210
        /*0d30*/ 	.short	0x010a
        /*0d32*/ 	.byte	0xff
	.zero		1


	//   ....[193]....
        /*0d34*/ 	.word	0x00008b00
        /*0d38*/ 	.word	0x00000000
        /*0d3c*/ 	.word	0x00000000
        /*0d40*/ 	.short	0x0101
        /*0d42*/ 	.byte	0xff
	.zero		1


	//   ....[194]....
        /*0d44*/ 	.word	0x00009690
        /*0d48*/ 	.word	0x00000070
        /*0d4c*/ 	.word	0x00000210
        /*0d50*/ 	.short	0x010a
        /*0d52*/ 	.byte	0xff
	.zero		1


	//   ....[195]....
        /*0d54*/ 	.word	0x00009760
        /*0d58*/ 	.word	0x00000070
        /*0d5c*/ 	.word	0x00000210
        /*0d60*/ 	.short	0x010a
        /*0d62*/ 	.byte	0xff
	.zero		1


	//   ....[196]....
        /*0d64*/ 	.word	0x00009890
        /*0d68*/ 	.word	0x00000000
        /*0d6c*/ 	.word	0x00000000
        /*0d70*/ 	.short	0x0101
        /*0d72*/ 	.byte	0xff
	.zero		1


	//   ....[197]....
        /*0d74*/ 	.word	0x0000a440
        /*0d78*/ 	.word	0x00000067
        /*0d7c*/ 	.word	0x00000210
        /*0d80*/ 	.short	0x010a
        /*0d82*/ 	.byte	0xff
	.zero		1


	//   ....[198]....
        /*0d84*/ 	.word	0x0000a510
        /*0d88*/ 	.word	0x00000067
        /*0d8c*/ 	.word	0x00000210
        /*0d90*/ 	.short	0x010a
        /*0d92*/ 	.byte	0xff
	.zero		1


	//   ....[199]....
        /*0d94*/ 	.word	0x0000a640
        /*0d98*/ 	.word	0x00000000
        /*0d9c*/ 	.word	0x00000000
        /*0da0*/ 	.short	0x0101
        /*0da2*/ 	.byte	0xff
	.zero		1


	//   ....[200]....
        /*0da4*/ 	.word	0x0000a920
        /*0da8*/ 	.word	0x0000005c
        /*0dac*/ 	.word	0x00000000
        /*0db0*/ 	.short	0x0101
        /*0db2*/ 	.byte	0xff
	.zero		1


	//   ....[201]....
        /*0db4*/ 	.word	0x0000b2d0
        /*0db8*/ 	.word	0x00000000
        /*0dbc*/ 	.word	0x000002d0
        /*0dc0*/ 	.short	0x010a
        /*0dc2*/ 	.byte	0xff
	.zero		1


	//   ....[202]....
        /*0dc4*/ 	.word	0x0000b330
        /*0dc8*/ 	.word	0x00000000
        /*0dcc*/ 	.word	0x00000108
        /*0dd0*/ 	.short	0x010a
        /*0dd2*/ 	.byte	0xff
	.zero		1


	//   ....[203]....
        /*0dd4*/ 	.word	0x0000b390
        /*0dd8*/ 	.word	0x00000000
        /*0ddc*/ 	.word	0x00000108
        /*0de0*/ 	.short	0x010a
        /*0de2*/ 	.byte	0xff
	.zero		1


	//   ....[204]....
        /*0de4*/ 	.word	0x0000b3e0
        /*0de8*/ 	.word	0x00000003
        /*0dec*/ 	.word	0x00000260
        /*0df0*/ 	.short	0x010a
        /*0df2*/ 	.byte	0xff
	.zero		1


	//   ....[205]....
        /*0df4*/ 	.word	0x0000b440
        /*0df8*/ 	.word	0x00000000
        /*0dfc*/ 	.word	0x00000000
        /*0e00*/ 	.short	0x010a
        /*0e02*/ 	.byte	0xff
	.zero		1


	//   ....[206]....
        /*0e04*/ 	.word	0x0000b4a0
        /*0e08*/ 	.word	0x00000000
        /*0e0c*/ 	.word	0x00000000
        /*0e10*/ 	.short	0x010a
        /*0e12*/ 	.byte	0xff
	.zero		1


	//   ....[207]....
        /*0e14*/ 	.word	0x0000b500
        /*0e18*/ 	.word	0x00000000
        /*0e1c*/ 	.word	0x00000000
        /*0e20*/ 	.short	0x010a
        /*0e22*/ 	.byte	0xff
	.zero		1


	//   ....[208]....
        /*0e24*/ 	.word	0x0000b560
        /*0e28*/ 	.word	0x00000000
        /*0e2c*/ 	.word	0x00000000
        /*0e30*/ 	.short	0x010a
        /*0e32*/ 	.byte	0xff
	.zero		1


	//   ....[209]....
        /*0e34*/ 	.word	0x0000b5c0
        /*0e38*/ 	.word	0x00000000
        /*0e3c*/ 	.word	0x00000000
        /*0e40*/ 	.short	0x010a
        /*0e42*/ 	.byte	0xff
	.zero		1


	//   ....[210]....
        /*0e44*/ 	.word	0x0000b620
        /*0e48*/ 	.word	0x00000000
        /*0e4c*/ 	.word	0x00000000
        /*0e50*/ 	.short	0x010a
        /*0e52*/ 	.byte	0xff
	.zero		1


	//   ....[211]....
        /*0e54*/ 	.word	0x0000b680
        /*0e58*/ 	.word	0x00000000
        /*0e5c*/ 	.word	0x00000000
        /*0e60*/ 	.short	0x010a
        /*0e62*/ 	.byte	0xff
	.zero		1


	//   ....[212]....
        /*0e64*/ 	.word	0x0000b6e0
        /*0e68*/ 	.word	0x00000000
        /*0e6c*/ 	.word	0x00000000
        /*0e70*/ 	.short	0x010a
        /*0e72*/ 	.byte	0xff
	.zero		1


	//   ....[213]....
        /*0e74*/ 	.word	0x0000b740
        /*0e78*/ 	.word	0x00000000
        /*0e7c*/ 	.word	0x00000000
        /*0e80*/ 	.short	0x010a
        /*0e82*/ 	.byte	0xff
	.zero		1


	//   ....[214]....
        /*0e84*/ 	.word	0x0000b7a0
        /*0e88*/ 	.word	0x00000000
        /*0e8c*/ 	.word	0x00000000
        /*0e90*/ 	.short	0x010a
        /*0e92*/ 	.byte	0xff
	.zero		1


	//   ....[215]....
        /*0e94*/ 	.word	0x0000b800
        /*0e98*/ 	.word	0x00000000
        /*0e9c*/ 	.word	0x00000000
        /*0ea0*/ 	.short	0x010a
        /*0ea2*/ 	.byte	0xff
	.zero		1


	//   ....[216]....
        /*0ea4*/ 	.word	0x0000b860
        /*0ea8*/ 	.word	0x00000000
        /*0eac*/ 	.word	0x00000000
        /*0eb0*/ 	.short	0x010a
        /*0eb2*/ 	.byte	0xff
	.zero		1


	//   ....[217]....
        /*0eb4*/ 	.word	0x0000b8c0
        /*0eb8*/ 	.word	0x00000000
        /*0ebc*/ 	.word	0x00000000
        /*0ec0*/ 	.short	0x010a
        /*0ec2*/ 	.byte	0xff
	.zero		1


	//   ....[218]....
        /*0ec4*/ 	.word	0x0000b920
        /*0ec8*/ 	.word	0x00000000
        /*0ecc*/ 	.word	0x00000000
        /*0ed0*/ 	.short	0x010a
        /*0ed2*/ 	.byte	0xff
	.zero		1


	//   ....[219]....
        /*0ed4*/ 	.word	0x0000b980
        /*0ed8*/ 	.word	0x00000000
        /*0edc*/ 	.word	0x00000000
        /*0ee0*/ 	.short	0x010a
        /*0ee2*/ 	.byte	0xff
	.zero		1


	//   ....[220]....
        /*0ee4*/ 	.word	0x0000b9e0
        /*0ee8*/ 	.word	0x00000000
        /*0eec*/ 	.word	0x00000000
        /*0ef0*/ 	.short	0x010a
        /*0ef2*/ 	.byte	0xff
	.zero		1


	//   ....[221]....
        /*0ef4*/ 	.word	0x0000ba40
        /*0ef8*/ 	.word	0x00000000
        /*0efc*/ 	.word	0x00000000
        /*0f00*/ 	.short	0x010a
        /*0f02*/ 	.byte	0xff
	.zero		1


	//   ....[222]....
        /*0f04*/ 	.word	0x0000baa0
        /*0f08*/ 	.word	0x00000000
        /*0f0c*/ 	.word	0x00000000
        /*0f10*/ 	.short	0x010a
        /*0f12*/ 	.byte	0xff
	.zero		1


	//   ....[223]....
        /*0f14*/ 	.word	0x0000bb00
        /*0f18*/ 	.word	0x00000000
        /*0f1c*/ 	.word	0x00000000
        /*0f20*/ 	.short	0x010a
        /*0f22*/ 	.byte	0xff
	.zero		1


	//   ....[224]....
        /*0f24*/ 	.word	0x0000bb60
        /*0f28*/ 	.word	0x00000000
        /*0f2c*/ 	.word	0x00000000
        /*0f30*/ 	.short	0x010a
        /*0f32*/ 	.byte	0xff
	.zero		1


	//   ....[225]....
        /*0f34*/ 	.word	0x0000bbc0
        /*0f38*/ 	.word	0x00000000
        /*0f3c*/ 	.word	0x00000000
        /*0f40*/ 	.short	0x010a
        /*0f42*/ 	.byte	0xff
	.zero		1


	//   ....[226]....
        /*0f44*/ 	.word	0x0000bc20
        /*0f48*/ 	.word	0x00000000
        /*0f4c*/ 	.word	0x00000000
        /*0f50*/ 	.short	0x010a
        /*0f52*/ 	.byte	0xff
	.zero		1


	//   ....[227]....
        /*0f54*/ 	.word	0x0000bc80
        /*0f58*/ 	.word	0x00000000
        /*0f5c*/ 	.word	0x00000000
        /*0f60*/ 	.short	0x010a
        /*0f62*/ 	.byte	0xff
	.zero		1


	//   ....[228]....
        /*0f64*/ 	.word	0x0000bce0
        /*0f68*/ 	.word	0x00000000
        /*0f6c*/ 	.word	0x00000000
        /*0f70*/ 	.short	0x010a
        /*0f72*/ 	.byte	0xff
	.zero		1


	//   ....[229]....
        /*0f74*/ 	.word	0x0000bd40
        /*0f78*/ 	.word	0x00000000
        /*0f7c*/ 	.word	0x00000000
        /*0f80*/ 	.short	0x010a
        /*0f82*/ 	.byte	0xff
	.zero		1


	//   ....[230]....
        /*0f84*/ 	.word	0x0000bda0
        /*0f88*/ 	.word	0x00000000
        /*0f8c*/ 	.word	0x00000000
        /*0f90*/ 	.short	0x010a
        /*0f92*/ 	.byte	0xff
	.zero		1


	//   ....[231]....
        /*0f94*/ 	.word	0x0000be00
        /*0f98*/ 	.word	0x00000000
        /*0f9c*/ 	.word	0x00000000
        /*0fa0*/ 	.short	0x010a
        /*0fa2*/ 	.byte	0xff
	.zero		1


	//   ....[232]....
        /*0fa4*/ 	.word	0x0000be60
        /*0fa8*/ 	.word	0x00000000
        /*0fac*/ 	.word	0x00000000
        /*0fb0*/ 	.short	0x010a
        /*0fb2*/ 	.byte	0xff
	.zero		1


	//   ....[233]....
        /*0fb4*/ 	.word	0x0000bec0
        /*0fb8*/ 	.word	0x00000000
        /*0fbc*/ 	.word	0x00000000
        /*0fc0*/ 	.short	0x010a
        /*0fc2*/ 	.byte	0xff
	.zero		1


	//   ....[234]....
        /*0fc4*/ 	.word	0x0000bf20
        /*0fc8*/ 	.word	0x00000000
        /*0fcc*/ 	.word	0x00000000
        /*0fd0*/ 	.short	0x010a
        /*0fd2*/ 	.byte	0xff
	.zero		1


	//   ....[235]....
        /*0fd4*/ 	.word	0x0000bf80
        /*0fd8*/ 	.word	0x00000000
        /*0fdc*/ 	.word	0x00000000
        /*0fe0*/ 	.short	0x010a
        /*0fe2*/ 	.byte	0xff
	.zero		1


	//   ....[236]....
        /*0fe4*/ 	.word	0x0000bfe0
        /*0fe8*/ 	.word	0x00000000
        /*0fec*/ 	.word	0x00000000
        /*0ff0*/ 	.short	0x010a
        /*0ff2*/ 	.byte	0xff
	.zero		1


	//   ....[237]....
        /*0ff4*/ 	.word	0x0000c030
        /*0ff8*/ 	.word	0x00000002
        /*0ffc*/ 	.word	0x000002c0
        /*1000*/ 	.short	0x010a
        /*1002*/ 	.byte	0xff
	.zero		1


	//   ....[238]....
        /*1004*/ 	.word	0x0000c090
        /*1008*/ 	.word	0x00000002
        /*100c*/ 	.word	0x00000270
        /*1010*/ 	.short	0x010a
        /*1012*/ 	.byte	0xff
	.zero		1


	//   ....[239]....
        /*1014*/ 	.word	0x0000c0e0
        /*1018*/ 	.word	0x00000002
        /*101c*/ 	.word	0x00000260
        /*1020*/ 	.short	0x010a
        /*1022*/ 	.byte	0xff
	.zero		1


	//   ....[240]....
        /*1024*/ 	.word	0x0000c140
        /*1028*/ 	.word	0x00000000
        /*102c*/ 	.word	0x00000270
        /*1030*/ 	.short	0x010a
        /*1032*/ 	.byte	0xff
	.zero		1


	//   ....[241]....
        /*1034*/ 	.word	0x0000c1a0
        /*1038*/ 	.word	0x00000000
        /*103c*/ 	.word	0x00000008
        /*1040*/ 	.short	0x010a
        /*1042*/ 	.byte	0xff
	.zero		1


	//   ....[242]....
        /*1044*/ 	.word	0x0000c280
        /*1048*/ 	.word	0x00000000
        /*104c*/ 	.word	0x00000008
        /*1050*/ 	.short	0x010a
        /*1052*/ 	.byte	0xff
	.zero		1


	//   ....[243]....
        /*1054*/ 	.word	0x0000c2d0
        /*1058*/ 	.word	0x00000000
        /*105c*/ 	.word	0x00000260
        /*1060*/ 	.short	0x010a
        /*1062*/ 	.byte	0xff
	.zero		1


	//   ....[244]....
        /*1064*/ 	.word	0x0000c330
        /*1068*/ 	.word	0x00000000
        /*106c*/ 	.word	0x000002a0
        /*1070*/ 	.short	0x010a
        /*1072*/ 	.byte	0xff
	.zero		1


	//   ....[245]....
        /*1074*/ 	.word	0x0000c390
        /*1078*/ 	.word	0x00000000
        /*107c*/ 	.word	0x00000000
        /*1080*/ 	.short	0x010a
        /*1082*/ 	.byte	0xff
	.zero		1


	//   ....[246]....
        /*1084*/ 	.word	0x0000c3f0
        /*1088*/ 	.word	0x00000000
        /*108c*/ 	.word	0x00000000
        /*1090*/ 	.short	0x010a
        /*1092*/ 	.byte	0xff
	.zero		1


	//   ....[247]....
        /*1094*/ 	.word	0x0000c450
        /*1098*/ 	.word	0x00000000
        /*109c*/ 	.word	0x00000000
        /*10a0*/ 	.short	0x010a
        /*10a2*/ 	.byte	0xff
	.zero		1


	//   ....[248]....
        /*10a4*/ 	.word	0x0000c4b0
        /*10a8*/ 	.word	0x00000000
        /*10ac*/ 	.word	0x00000000
        /*10b0*/ 	.short	0x010a
        /*10b2*/ 	.byte	0xff
	.zero		1


	//   ....[249]....
        /*10b4*/ 	.word	0x0000c510
        /*10b8*/ 	.word	0x00000000
        /*10bc*/ 	.word	0x000002e0
        /*10c0*/ 	.short	0x010a
        /*10c2*/ 	.byte	0xff
	.zero		1


	//   ....[250]....
        /*10c4*/ 	.word	0x0000c560
        /*10c8*/ 	.word	0x0000000c
        /*10cc*/ 	.word	0x00000260
        /*10d0*/ 	.short	0x010a
        /*10d2*/ 	.byte	0xff
	.zero		1


	//   ....[251]....
        /*10d4*/ 	.word	0x0000c5c0
        /*10d8*/ 	.word	0x00000000
        /*10dc*/ 	.word	0x00000258
        /*10e0*/ 	.short	0x010a
        /*10e2*/ 	.byte	0xff
	.zero		1


	//   ....[252]....
        /*10e4*/ 	.word	0x0000c620
        /*10e8*/ 	.word	0x00000000
        /*10ec*/ 	.word	0x00000230
        /*10f0*/ 	.short	0x010a
        /*10f2*/ 	.byte	0xff
	.zero		1


	//   ....[253]....
        /*10f4*/ 	.word	0x0000c680
        /*10f8*/ 	.word	0x00000000
        /*10fc*/ 	.word	0x00000238
        /*1100*/ 	.short	0x010a
        /*1102*/ 	.byte	0xff
	.zero		1


	//   ....[254]....
        /*1104*/ 	.word	0x0000c6e0
        /*1108*/ 	.word	0x00000000
        /*110c*/ 	.word	0x00000240
        /*1110*/ 	.short	0x010a
        /*1112*/ 	.byte	0xff
	.zero		1


	//   ....[255]....
        /*1114*/ 	.word	0x0000c740
        /*1118*/ 	.word	0x00000000
        /*111c*/ 	.word	0x00000248
        /*1120*/ 	.short	0x010a
        /*1122*/ 	.byte	0xff
	.zero		1


	//   ....[0]....
        /*1124*/ 	.word	0x0000c7a0
        /*1128*/ 	.word	0x00000000
        /*112c*/ 	.word	0x00000230
        /*1130*/ 	.short	0x010a
        /*1132*/ 	.byte	0xff
	.zero		1


	//   ....[1]....
        /*1134*/ 	.word	0x0000c800
        /*1138*/ 	.word	0x00000000
        /*113c*/ 	.word	0x00000238
        /*1140*/ 	.short	0x010a
        /*1142*/ 	.byte	0xff
	.zero		1


	//   ....[2]....
        /*1144*/ 	.word	0x0000c860
        /*1148*/ 	.word	0x00000000
        /*114c*/ 	.word	0x00000240
        /*1150*/ 	.short	0x010a
        /*1152*/ 	.byte	0xff
	.zero		1


	//   ....[3]....
        /*1154*/ 	.word	0x0000c8b0
        /*1158*/ 	.word	0x00000003
        /*115c*/ 	.word	0x00000260
        /*1160*/ 	.short	0x010a
        /*1162*/ 	.byte	0xff
	.zero		1


	//   ....[4]....
        /*1164*/ 	.word	0x0000c900
        /*1168*/ 	.word	0x00000005
        /*116c*/ 	.word	0x00000210
        /*1170*/ 	.short	0x010a
        /*1172*/ 	.byte	0xff
	.zero		1


	//   ....[5]....
        /*1174*/ 	.word	0x0000c950
        /*1178*/ 	.word	0x0000005c
        /*117c*/ 	.word	0x00000280
        /*1180*/ 	.short	0x010a
        /*1182*/ 	.byte	0xff
	.zero		1


	//   ....[6]....
        /*1184*/ 	.word	0x0000c9a0
        /*1188*/ 	.word	0x00000070
        /*118c*/ 	.word	0x00000210
        /*1190*/ 	.short	0x010a
        /*1192*/ 	.byte	0xff
	.zero		1


	//   ....[7]....
        /*1194*/ 	.word	0x0000c9f0
        /*1198*/ 	.word	0x00000070
        /*119c*/ 	.word	0x00000210
        /*11a0*/ 	.short	0x010a
        /*11a2*/ 	.byte	0xff
	.zero		1


	//   ....[8]....
        /*11a4*/ 	.word	0x0000ca40
        /*11a8*/ 	.word	0x00000067
        /*11ac*/ 	.word	0x00000210
        /*11b0*/ 	.short	0x010a
        /*11b2*/ 	.byte	0xff
	.zero		1


	//----- nvinfo : EIATTR_NUM_MBARRIERS
	.align		4
.L_48:
        /*11b4*/ 	.byte	0x03, 0x38
        /*11b6*/ 	.short	0x005d


	//----- nvinfo : EIATTR_EXIT_INSTR_OFFSETS
	.align		4
        /*11b8*/ 	.byte	0x04, 0x1c
        /*11ba*/ 	.short	(.L_50 - .L_49)


	//   ....[0]....
.L_49:
        /*11bc*/ 	.word	0x00004080


	//   ....[1]....
        /*11c0*/ 	.word	0x00004570


	//   ....[2]....
        /*11c4*/ 	.word	0x000045d0


	//   ....[3]....
        /*11c8*/ 	.word	0x00005800


	//   ....[4]....
        /*11cc*/ 	.word	0x00006b10


	//   ....[5]....
        /*11d0*/ 	.word	0x00006b50


	//   ....[6]....
        /*11d4*/ 	.word	0x0000b2c0


	//----- nvinfo : EIATTR_MAX_THREADS
	.align		4
.L_50:
        /*11d8*/ 	.byte	0x04, 0x05
        /*11da*/ 	.short	(.L_52 - .L_51)
.L_51:
        /*11dc*/ 	.word	0x00000100
        /*11e0*/ 	.word	0x00000001
        /*11e4*/ 	.word	0x00000001


	//----- nvinfo : EIATTR_CRS_STACK_SIZE
	.align		4
.L_52:
        /*11e8*/ 	.byte	0x04, 0x1e
        /*11ea*/ 	.short	(.L_54 - .L_53)
.L_53:
        /*11ec*/ 	.word	0x00000000


	//----- nvinfo : EIATTR_CBANK_PARAM_SIZE
	.align		4
.L_54:
        /*11f0*/ 	.byte	0x03, 0x19
        /*11f2*/ 	.short	0x0800


	//----- nvinfo : EIATTR_PARAM_CBANK
	.align		4
        /*11f4*/ 	.byte	0x04, 0x0a
        /*11f6*/ 	.short	(.L_56 - .L_55)
	.align		4
.L_55:
        /*11f8*/ 	.word	index@(.nv.constant0._ZN7cutlass13device_kernelINS_4gemm6kernel13GemmUniversalIN4cute5tupleIJiiiiEEENS1_10collective13CollectiveMmaINS1_35MainloopSm100TmaUmmaWarpSpecializedILi33ELi2ELi4ENS5_IJNS4_1CILi4EEENSA_ILi2EEENSA_ILi1EEEEEEEENS5_IJNSA_ILi128EEENSA_ILi256EEENSA_ILi32EEEEEENS_12float_e5m2_tENS5_IJlSD_lEEESK_SL_NS4_8TiledMMAINS4_8MMA_AtomIJNS4_10MMA_TraitsINS4_25SM100_MMA_F8F6F4_2x1SM_SSEJSK_SK_fSG_SH_NS4_17integral_constantINS4_4UMMA5MajorELSS_0EEEST_NSQ_INSR_7ScaleInELSU_0EEESV_EEEEEENS4_6LayoutINS5_IJSD_SD_SD_EEENS5_IJNSA_ILi0EEES10_S10_EEEEENS5_IJNS4_10UnderscoreES13_S13_EEEEENS4_28SM100_TMA_2SM_LOAD_MULTICASTENS4_14ComposedLayoutINS4_7SwizzleILi1ELi4ELi3EEENS4_18smem_ptr_flag_bitsILi8EEENSY_INS5_IJNSA_ILi8EEESI_EEENS5_IJSI_SD_EEEEEEEvNS4_8identityES16_S1G_vS1H_EENS_8epilogue10collective18CollectiveEpilogueINS1J_23Sm100TmaWarpSpecializedILi4ELi2ELi32ELb0ELb0EEEJNS5_IJNSA_ILi64EEESH_SI_EEENS5_IJNSY_IS1O_SD_EENSY_INS5_IJSI_SC_EEENS5_IJSD_SG_EEEEEEEESK_SL_SK_SL_NS1J_6fusion15FusionCallbacksIS1N_NS1V_17LinearCombinationISK_fSK_fLNS_15FloatRoundStyleE2EEES1P_S1U_JEEENS4_5SM1004TMEM4LOAD26SM100_TMEM_LOAD_32dp32b32xENS4_13SM90_TMA_LOADES1G_NS4_39AutoVectorizingCopyWithAssumedAlignmentILi128EEENS4_14SM90_TMA_STOREES1G_S27_S27_EEEvvEEEEvNT_6ParamsE)
        /*11fc*/ 	.short	0x0380
        /*11fe*/ 	.short	0x0800


	//----- nvinfo : EIATTR_SW_WAR
	.align		4
.L_56:
        /*1200*/ 	.byte	0x04, 0x36
        /*1202*/ 	.short	(.L_58 - .L_57)
.L_57:
        /*1204*/ 	.word	0x00000008
.L_58:


//--------------------- .nv.callgraph             --------------------------
	.section	.nv.callgraph,"",@"SHT_CUDA_CALLGRAPH"
	.align	4
	.sectionentsize	8
	.align		4
        /*0000*/ 	.word	0x00000000
	.align		4
        /*0004*/ 	.word	0xffffffff
	.align		4
        /*0008*/ 	.word	index@(_ZN7cutlass13device_kernelINS_4gemm6kernel13GemmUniversalIN4cute5tupleIJiiiiEEENS1_10collective13CollectiveMmaINS1_35MainloopSm100TmaUmmaWarpSpecializedILi33ELi2ELi4ENS5_IJNS4_1CILi4EEENSA_ILi2EEENSA_ILi1EEEEEEEENS5_IJNSA_ILi128EEENSA_ILi256EEENSA_ILi32EEEEEENS_12float_e5m2_tENS5_IJlSD_lEEESK_SL_NS4_8TiledMMAINS4_8MMA_AtomIJNS4_10MMA_TraitsINS4_25SM100_MMA_F8F6F4_2x1SM_SSEJSK_SK_fSG_SH_NS4_17integral_constantINS4_4UMMA5MajorELSS_0EEEST_NSQ_INSR_7ScaleInELSU_0EEESV_EEEEEENS4_6LayoutINS5_IJSD_SD_SD_EEENS5_IJNSA_ILi0EEES10_S10_EEEEENS5_IJNS4_10UnderscoreES13_S13_EEEEENS4_28SM100_TMA_2SM_LOAD_MULTICASTENS4_14ComposedLayoutINS4_7SwizzleILi1ELi4ELi3EEENS4_18smem_ptr_flag_bitsILi8EEENSY_INS5_IJNSA_ILi8EEESI_EEENS5_IJSI_SD_EEEEEEEvNS4_8identityES16_S1G_vS1H_EENS_8epilogue10collective18CollectiveEpilogueINS1J_23Sm100TmaWarpSpecializedILi4ELi2ELi32ELb0ELb0EEEJNS5_IJNSA_ILi64EEESH_SI_EEENS5_IJNSY_IS1O_SD_EENSY_INS5_IJSI_SC_EEENS5_IJSD_SG_EEEEEEEESK_SL_SK_SL_NS1J_6fusion15FusionCallbacksIS1N_NS1V_17LinearCombinationISK_fSK_fLNS_15FloatRoundStyleE2EEES1P_S1U_JEEENS4_5SM1004TMEM4LOAD26SM100_TMEM_LOAD_32dp32b32xENS4_13SM90_TMA_LOADES1G_NS4_39AutoVectorizingCopyWithAssumedAlignmentILi128EEENS4_14SM90_TMA_STOREES1G_S27_S27_EEEvvEEEEvNT_6ParamsE)
	.align		4
        /*000c*/ 	.word	index@(__assertfail)
	.align		4
        /*0010*/ 	.word	0x00000000
	.align		4
        /*0014*/ 	.word	0xfffffffe
	.align		4
        /*0018*/ 	.word	0x00000000
	.align		4
        /*001c*/ 	.word	0xfffffffd
	.align		4
        /*0020*/ 	.word	0x00000000
	.align		4
        /*0024*/ 	.word	0xfffffffc


//--------------------- .nv.constant4             --------------------------
	.section	.nv.constant4,"a",@progbits
	.align	8
	.align		8
.nv.constant4:
        /*0000*/ 	.dword	__assertfail
	.align		8
        /*0008*/ 	.dword	__unnamed_1
	.align		8
        /*0010*/ 	.dword	__unnamed_2
	.align		8
        /*0018*/ 	.dword	__unnamed_3
	.align		8
        /*0020*/ 	.dword	_ZN40_INTERNAL_ac4b5b16_4_k_cu_ddee956f_379214cuda3std3__45__cpo5beginE
	.align		8
        /*0028*/ 	.dword	_ZN40_INTERNAL_ac4b5b16_4_k_cu_ddee956f_379214cuda3std3__45__cpo3endE
	.align		8
        /*0030*/ 	.dword	_ZN40_INTERNAL_ac4b5b16_4_k_cu_ddee956f_379214cuda3std3__45__cpo6cbeginE
	.align		8
        /*0038*/ 	.dword	_ZN40_INTERNAL_ac4b5b16_4_k_cu_ddee956f_379214cuda3std3__45__cpo4cendE
	.align		8
        /*0040*/ 	.dword	_ZN40_INTERNAL_ac4b5b16_4_k_cu_ddee956f_379214cuda3std3__442_GLOBAL__N__ac4b5b16_4_k_cu_ddee956f_379216ignoreE
	.align		8
        /*0048*/ 	.dword	_ZN40_INTERNAL_ac4b5b16_4_k_cu_ddee956f_379214cuda3std3__419piecewise_constructE
	.align		8
        /*0050*/ 	.dword	_ZN40_INTERNAL_ac4b5b16_4_k_cu_ddee956f_379214cuda3std3__48in_placeE
	.align		8
        /*0058*/ 	.dword	_ZN40_INTERNAL_ac4b5b16_4_k_cu_ddee956f_379214cuda3std6ranges3__45__cpo4swapE
	.align		8
        /*0060*/ 	.dword	_ZN40_INTERNAL_ac4b5b16_4_k_cu_ddee956f_379214cuda3std6ranges3__45__cpo9iter_moveE
	.align		8
        /*0068*/ 	.dword	_ZN40_INTERNAL_ac4b5b16_4_k_cu_ddee956f_379214cute7productE
	.align		8
        /*0070*/ 	.dword	_ZN40_INTERNAL_ac4b5b16_4_k_cu_ddee956f_379214cute1_E
	.align		8
        /*0078*/ 	.dword	$str$25
	.align		8
        /*0080*/ 	.dword	$str$26
	.align		8
        /*0088*/ 	.dword	$str$27
	.align		8
        /*0090*/ 	.dword	$str$28


//--------------------- .text._ZN7cutlass13device_kernelINS_4gemm6kernel13GemmUniversalIN4cute5tupleIJiiiiEEENS1_10collective13CollectiveMmaINS1_35MainloopSm100TmaUmmaWarpSpecializedILi33ELi2ELi4ENS5_IJNS4_1CILi4EEENSA_ILi2EEENSA_ILi1EEEEEEEENS5_IJNSA_ILi128EEENSA_ILi256EEENSA_ILi32EEEEEENS_12float_e5m2_tENS5_IJlSD_lEEESK_SL_NS4_8TiledMMAINS4_8MMA_AtomIJNS4_10MMA_TraitsINS4_25SM100_MMA_F8F6F4_2x1SM_SSEJSK_SK_fSG_SH_NS4_17integral_constantINS4_4UMMA5MajorELSS_0EEEST_NSQ_INSR_7ScaleInELSU_0EEESV_EEEEEENS4_6LayoutINS5_IJSD_SD_SD_EEENS5_IJNSA_ILi0EEES10_S10_EEEEENS5_IJNS4_10UnderscoreES13_S13_EEEEENS4_28SM100_TMA_2SM_LOAD_MULTICASTENS4_14ComposedLayoutINS4_7SwizzleILi1ELi4ELi3EEENS4_18smem_ptr_flag_bitsILi8EEENSY_INS5_IJNSA_ILi8EEESI_EEENS5_IJSI_SD_EEEEEEEvNS4_8identityES16_S1G_vS1H_EENS_8epilogue10collective18CollectiveEpilogueINS1J_23Sm100TmaWarpSpecializedILi4ELi2ELi32ELb0ELb0EEEJNS5_IJNSA_ILi64EEESH_SI_EEENS5_IJNSY_IS1O_SD_EENSY_INS5_IJSI_SC_EEENS5_IJSD_SG_EEEEEEEESK_SL_SK_SL_NS1J_6fusion15FusionCallbacksIS1N_NS1V_17LinearCombinationISK_fSK_fLNS_15FloatRoundStyleE2EEES1P_S1U_JEEENS4_5SM1004TMEM4LOAD26SM100_TMEM_LOAD_32dp32b32xENS4_13SM90_TMA_LOADES1G_NS4_39AutoVectorizingCopyWithAssumedAlignmentILi128EEENS4_14SM90_TMA_STOREES1G_S27_S27_EEEvvEEEEvNT_6ParamsE --------------------------
	.section	.text._ZN7cutlass13device_kernelINS_4gemm6kernel13GemmUniversalIN4cute5tupleIJiiiiEEENS1_10collective13CollectiveMmaINS1_35MainloopSm100TmaUmmaWarpSpecializedILi33ELi2ELi4ENS5_IJNS4_1CILi4EEENSA_ILi2EEENSA_ILi1EEEEEEEENS5_IJNSA_ILi128EEENSA_ILi256EEENSA_ILi32EEEEEENS_12float_e5m2_tENS5_IJlSD_lEEESK_SL_NS4_8TiledMMAINS4_8MMA_AtomIJNS4_10MMA_TraitsINS4_25SM100_MMA_F8F6F4_2x1SM_SSEJSK_SK_fSG_SH_NS4_17integral_constantINS4_4UMMA5MajorELSS_0EEEST_NSQ_INSR_7ScaleInELSU_0EEESV_EEEEEENS4_6LayoutINS5_IJSD_SD_SD_EEENS5_IJNSA_ILi0EEES10_S10_EEEEENS5_IJNS4_10UnderscoreES13_S13_EEEEENS4_28SM100_TMA_2SM_LOAD_MULTICASTENS4_14ComposedLayoutINS4_7SwizzleILi1ELi4ELi3EEENS4_18smem_ptr_flag_bitsILi8EEENSY_INS5_IJNSA_ILi8EEESI_EEENS5_IJSI_SD_EEEEEEEvNS4_8identityES16_S1G_vS1H_EENS_8epilogue10collective18CollectiveEpilogueINS1J_23Sm100TmaWarpSpecializedILi4ELi2ELi32ELb0ELb0EEEJNS5_IJNSA_ILi64EEESH_SI_EEENS5_IJNSY_IS1O_SD_EENSY_INS5_IJSI_SC_EEENS5_IJSD_SG_EEEEEEEESK_SL_SK_SL_NS1J_6fusion15FusionCallbacksIS1N_NS1V_17LinearCombinationISK_fSK_fLNS_15FloatRoundStyleE2EEES1P_S1U_JEEENS4_5SM1004TMEM4LOAD26SM100_TMEM_LOAD_32dp32b32xENS4_13SM90_TMA_LOADES1G_NS4_39AutoVectorizingCopyWithAssumedAlignmentILi128EEENS4_14SM90_TMA_STOREES1G_S27_S27_EEEvvEEEEvNT_6ParamsE,"ax",@progbits
	.align	128
.text._ZN7cutlass13device_kernelINS_4gemm6kernel13GemmUniversalIN4cute5tupleIJiiiiEEENS1_10collective13CollectiveMmaINS1_35MainloopSm100TmaUmmaWarpSpecializedILi33ELi2ELi4ENS5_IJNS4_1CILi4EEENSA_ILi2EEENSA_ILi1EEEEEEEENS5_IJNSA_ILi128EEENSA_ILi256EEENSA_ILi32EEEEEENS_12float_e5m2_tENS5_IJlSD_lEEESK_SL_NS4_8TiledMMAINS4_8MMA_AtomIJNS4_10MMA_TraitsINS4_25SM100_MMA_F8F6F4_2x1SM_SSEJSK_SK_fSG_SH_NS4_17integral_constantINS4_4UMMA5MajorELSS_0EEEST_NSQ_INSR_7ScaleInELSU_0EEESV_EEEEEENS4_6LayoutINS5_IJSD_SD_SD_EEENS5_IJNSA_ILi0EEES10_S10_EEEEENS5_IJNS4_10UnderscoreES13_S13_EEEEENS4_28SM100_TMA_2SM_LOAD_MULTICASTENS4_14ComposedLayoutINS4_7SwizzleILi1ELi4ELi3EEENS4_18smem_ptr_flag_bitsILi8EEENSY_INS5_IJNSA_ILi8EEESI_EEENS5_IJSI_SD_EEEEEEEvNS4_8identityES16_S1G_vS1H_EENS_8epilogue10collective18CollectiveEpilogueINS1J_23Sm100TmaWarpSpecializedILi4ELi2ELi32ELb0ELb0EEEJNS5_IJNSA_ILi64EEESH_SI_EEENS5_IJNSY_IS1O_SD_EENSY_INS5_IJSI_SC_EEENS5_IJSD_SG_EEEEEEEESK_SL_SK_SL_NS1J_6fusion15FusionCallbacksIS1N_NS1V_17LinearCombinationISK_fSK_fLNS_15FloatRoundStyleE2EEES1P_S1U_JEEENS4_5SM1004TMEM4LOAD26SM100_TMEM_LOAD_32dp32b32xENS4_13SM90_TMA_LOADES1G_NS4_39AutoVectorizingCopyWithAssumedAlignmentILi128EEENS4_14SM90_TMA_STOREES1G_S27_S27_EEEvvEEEEvNT_6ParamsE:
        .type           _ZN7cutlass13device_kernelINS_4gemm6kernel13GemmUniversalIN4cute5tupleIJiiiiEEENS1_10collective13CollectiveMmaINS1_35MainloopSm100TmaUmmaWarpSpecializedILi33ELi2ELi4ENS5_IJNS4_1CILi4EEENSA_ILi2EEENSA_ILi1EEEEEEEENS5_IJNSA_ILi128EEENSA_ILi256EEENSA_ILi32EEEEEENS_12float_e5m2_tENS5_IJlSD_lEEESK_SL_NS4_8TiledMMAINS4_8MMA_AtomIJNS4_10MMA_TraitsINS4_25SM100_MMA_F8F6F4_2x1SM_SSEJSK_SK_fSG_SH_NS4_17integral_constantINS4_4UMMA5MajorELSS_0EEEST_NSQ_INSR_7ScaleInELSU_0EEESV_EEEEEENS4_6LayoutINS5_IJSD_SD_SD_EEENS5_IJNSA_ILi0EEES10_S10_EEEEENS5_IJNS4_10UnderscoreES13_S13_EEEEENS4_28SM100_TMA_2SM_LOAD_MULTICASTENS4_14ComposedLayoutINS4_7SwizzleILi1ELi4ELi3EEENS4_18smem_ptr_flag_bitsILi8EEENSY_INS5_IJNSA_ILi8EEESI_EEENS5_IJSI_SD_EEEEEEEvNS4_8identityES16_S1G_vS1H_EENS_8epilogue10collective18CollectiveEpilogueINS1J_23Sm100TmaWarpSpecializedILi4ELi2ELi32ELb0ELb0EEEJNS5_IJNSA_ILi64EEESH_SI_EEENS5_IJNSY_IS1O_SD_EENSY_INS5_IJSI_SC_EEENS5_IJSD_SG_EEEEEEEESK_SL_SK_SL_NS1J_6fusion15FusionCallbacksIS1N_NS1V_17LinearCombinationISK_fSK_fLNS_15FloatRoundStyleE2EEES1P_S1U_JEEENS4_5SM1004TMEM4LOAD26SM100_TMEM_LOAD_32dp32b32xENS4_13SM90_TMA_LOADES1G_NS4_39AutoVectorizingCopyWithAssumedAlignmentILi128EEENS4_14SM90_TMA_STOREES1G_S27_S27_EEEvvEEEEvNT_6ParamsE,@function
        .size           _ZN7cutlass13device_kernelINS_4gemm6kernel13GemmUniversalIN4cute5tupleIJiiiiEEENS1_10collective13CollectiveMmaINS1_35MainloopSm100TmaUmmaWarpSpecializedILi33ELi2ELi4ENS5_IJNS4_1CILi4EEENSA_ILi2EEENSA_ILi1EEEEEEEENS5_IJNSA_ILi128EEENSA_ILi256EEENSA_ILi32EEEEEENS_12float_e5m2_tENS5_IJlSD_lEEESK_SL_NS4_8TiledMMAINS4_8MMA_AtomIJNS4_10MMA_TraitsINS4_25SM100_MMA_F8F6F4_2x1SM_SSEJSK_SK_fSG_SH_NS4_17integral_constantINS4_4UMMA5MajorELSS_0EEEST_NSQ_INSR_7ScaleInELSU_0EEESV_EEEEEENS4_6LayoutINS5_IJSD_SD_SD_EEENS5_IJNSA_ILi0EEES10_S10_EEEEENS5_IJNS4_10UnderscoreES13_S13_EEEEENS4_28SM100_TMA_2SM_LOAD_MULTICASTENS4_14ComposedLayoutINS4_7SwizzleILi1ELi4ELi3EEENS4_18smem_ptr_flag_bitsILi8EEENSY_INS5_IJNSA_ILi8EEESI_EEENS5_IJSI_SD_EEEEEEEvNS4_8identityES16_S1G_vS1H_EENS_8epilogue10collective18CollectiveEpilogueINS1J_23Sm100TmaWarpSpecializedILi4ELi2ELi32ELb0ELb0EEEJNS5_IJNSA_ILi64EEESH_SI_EEENS5_IJNSY_IS1O_SD_EENSY_INS5_IJSI_SC_EEENS5_IJSD_SG_EEEEEEEESK_SL_SK_SL_NS1J_6fusion15FusionCallbacksIS1N_NS1V_17LinearCombinationISK_fSK_fLNS_15FloatRoundStyleE2EEES1P_S1U_JEEENS4_5SM1004TMEM4LOAD26SM100_TMEM_LOAD_32dp32b32xENS4_13SM90_TMA_LOADES1G_NS4_39AutoVectorizingCopyWithAssumedAlignmentILi128EEENS4_14SM90_TMA_STOREES1G_S27_S27_EEEvvEEEEvNT_6ParamsE,(.L_x_279 - _ZN7cutlass13device_kernelINS_4gemm6kernel13GemmUniversalIN4cute5tupleIJiiiiEEENS1_10collective13CollectiveMmaINS1_35MainloopSm100TmaUmmaWarpSpecializedILi33ELi2ELi4ENS5_IJNS4_1CILi4EEENSA_ILi2EEENSA_ILi1EEEEEEEENS5_IJNSA_ILi128EEENSA_ILi256EEENSA_ILi32EEEEEENS_12float_e5m2_tENS5_IJlSD_lEEESK_SL_NS4_8TiledMMAINS4_8MMA_AtomIJNS4_10MMA_TraitsINS4_25SM100_MMA_F8F6F4_2x1SM_SSEJSK_SK_fSG_SH_NS4_17integral_constantINS4_4UMMA5MajorELSS_0EEEST_NSQ_INSR_7ScaleInELSU_0EEESV_EEEEEENS4_6LayoutINS5_IJSD_SD_SD_EEENS5_IJNSA_ILi0EEES10_S10_EEEEENS5_IJNS4_10UnderscoreES13_S13_EEEEENS4_28SM100_TMA_2SM_LOAD_MULTICASTENS4_14ComposedLayoutINS4_7SwizzleILi1ELi4ELi3EEENS4_18smem_ptr_flag_bitsILi8EEENSY_INS5_IJNSA_ILi8EEESI_EEENS5_IJSI_SD_EEEEEEEvNS4_8identityES16_S1G_vS1H_EENS_8epilogue10collective18CollectiveEpilogueINS1J_23Sm100TmaWarpSpecializedILi4ELi2ELi32ELb0ELb0EEEJNS5_IJNSA_ILi64EEESH_SI_EEENS5_IJNSY_IS1O_SD_EENSY_INS5_IJSI_SC_EEENS5_IJSD_SG_EEEEEEEESK_SL_SK_SL_NS1J_6fusion15FusionCallbacksIS1N_NS1V_17LinearCombinationISK_fSK_fLNS_15FloatRoundStyleE2EEES1P_S1U_JEEENS4_5SM1004TMEM4LOAD26SM100_TMEM_LOAD_32dp32b32xENS4_13SM90_TMA_LOADES1G_NS4_39AutoVectorizingCopyWithAssumedAlignmentILi128EEENS4_14SM90_TMA_STOREES1G_S27_S27_EEEvvEEEEvNT_6ParamsE)
        .other          _ZN7cutlass13device_kernelINS_4gemm6kernel13GemmUniversalIN4cute5tupleIJiiiiEEENS1_10collective13CollectiveMmaINS1_35MainloopSm100TmaUmmaWarpSpecializedILi33ELi2ELi4ENS5_IJNS4_1CILi4EEENSA_ILi2EEENSA_ILi1EEEEEEEENS5_IJNSA_ILi128EEENSA_ILi256EEENSA_ILi32EEEEEENS_12float_e5m2_tENS5_IJlSD_lEEESK_SL_NS4_8TiledMMAINS4_8MMA_AtomIJNS4_10MMA_TraitsINS4_25SM100_MMA_F8F6F4_2x1SM_SSEJSK_SK_fSG_SH_NS4_17integral_constantINS4_4UMMA5MajorELSS_0EEEST_NSQ_INSR_7ScaleInELSU_0EEESV_EEEEEENS4_6LayoutINS5_IJSD_SD_SD_EEENS5_IJNSA_ILi0EEES10_S10_EEEEENS5_IJNS4_10UnderscoreES13_S13_EEEEENS4_28SM100_TMA_2SM_LOAD_MULTICASTENS4_14ComposedLayoutINS4_7SwizzleILi1ELi4ELi3EEENS4_18smem_ptr_flag_bitsILi8EEENSY_INS5_IJNSA_ILi8EEESI_EEENS5_IJSI_SD_EEEEEEEvNS4_8identityES16_S1G_vS1H_EENS_8epilogue10collective18CollectiveEpilogueINS1J_23Sm100TmaWarpSpecializedILi4ELi2ELi32ELb0ELb0EEEJNS5_IJNSA_ILi64EEESH_SI_EEENS5_IJNSY_IS1O_SD_EENSY_INS5_IJSI_SC_EEENS5_IJSD_SG_EEEEEEEESK_SL_SK_SL_NS1J_6fusion15FusionCallbacksIS1N_NS1V_17LinearCombinationISK_fSK_fLNS_15FloatRoundStyleE2EEES1P_S1U_JEEENS4_5SM1004TMEM4LOAD26SM100_TMEM_LOAD_32dp32b32xENS4_13SM90_TMA_LOADES1G_NS4_39AutoVectorizingCopyWithAssumedAlignmentILi128EEENS4_14SM90_TMA_STOREES1G_S27_S27_EEEvvEEEEvNT_6ParamsE,@"STO_CUDA_ENTRY STV_DEFAULT"
_ZN7cutlass13device_kernelINS_4gemm6kernel13GemmUniversalIN4cute5tupleIJiiiiEEENS1_10collective13CollectiveMmaINS1_35MainloopSm100TmaUmmaWarpSpecializedILi33ELi2ELi4ENS5_IJNS4_1CILi4EEENSA_ILi2EEENSA_ILi1EEEEEEEENS5_IJNSA_ILi128EEENSA_ILi256EEENSA_ILi32EEEEEENS_12float_e5m2_tENS5_IJlSD_lEEESK_SL_NS4_8TiledMMAINS4_8MMA_AtomIJNS4_10MMA_TraitsINS4_25SM100_MMA_F8F6F4_2x1SM_SSEJSK_SK_fSG_SH_NS4_17integral_constantINS4_4UMMA5MajorELSS_0EEEST_NSQ_INSR_7ScaleInELSU_0EEESV_EEEEEENS4_6LayoutINS5_IJSD_SD_SD_EEENS5_IJNSA_ILi0EEES10_S10_EEEEENS5_IJNS4_10UnderscoreES13_S13_EEEEENS4_28SM100_TMA_2SM_LOAD_MULTICASTENS4_14ComposedLayoutINS4_7SwizzleILi1ELi4ELi3EEENS4_18smem_ptr_flag_bitsILi8EEENSY_INS5_IJNSA_ILi8EEESI_EEENS5_IJSI_SD_EEEEEEEvNS4_8identityES16_S1G_vS1H_EENS_8epilogue10collective18CollectiveEpilogueINS1J_23Sm100TmaWarpSpecializedILi4ELi2ELi32ELb0ELb0EEEJNS5_IJNSA_ILi64EEESH_SI_EEENS5_IJNSY_IS1O_SD_EENSY_INS5_IJSI_SC_EEENS5_IJSD_SG_EEEEEEEESK_SL_SK_SL_NS1J_6fusion15FusionCallbacksIS1N_NS1V_17LinearCombinationISK_fSK_fLNS_15FloatRoundStyleE2EEES1P_S1U_JEEENS4_5SM1004TMEM4LOAD26SM100_TMEM_LOAD_32dp32b32xENS4_13SM90_TMA_LOADES1G_NS4_39AutoVectorizingCopyWithAssumedAlignmentILi128EEENS4_14SM90_TMA_STOREES1G_S27_S27_EEEvvEEEEvNT_6ParamsE:
[----:B------:R-:W1:Y:S01]  /*0000*/  LDC R1, c[0x0][0x37c] ;  /* 0x0000df00ff017b82 */ /* 0x000e620000000800 */
[----:B------:R-:W2:Y:S01]  /*0010*/  S2R R99, SR_TID.X ;  /* 0x0000000000637919 */ /* 0x000ea20000002100 */
[----:B------:R-:W3:Y:S06]  /*0020*/  LDCU.64 UR8, c[0x0][0x890] ;  /* 0x00011200ff0877ac */ /* 0x000eec0008000a00 */
[----:B------:R-:W4:Y:S01]  /*0030*/  S2UR UR58, SR_CgaCtaId ;  /* 0x00000000003a79c3 */ /* 0x000f220000008800 */
[----:B------:R-:W-:Y:S02]  /*0040*/  PRMT R90, RZ, 0x7610, R90 ;  /* 0x00007610ff5a7816 */ /* 0x000fe4000000005a */
[----:B------:R-:W-:-:S02]  /*0050*/  ELECT P0, URZ, PT ;  /* 0x0000000000ff782f */ /* 0x000fc40003800000 */
[----:B---3--:R-:W-:-:S04]  /*0060*/  ISETP.NE.U32.AND P1, PT, RZ, UR8, PT ;  /* 0x00000008ff007c0c */ /* 0x008fc8000bf25070 */
[----:B------:R-:W-:Y:S01]  /*0070*/  ISETP.NE.AND.EX P2, PT, RZ, UR9, PT, P1 ;  /* 0x00000009ff007c0c */ /* 0x000fe2000bf45310 */
[----:B----4-:R-:W-:Y:S02]  /*0080*/  ULOP3.LUT UR34, UR58, 0x1, URZ, 0xc0, !UPT ;  /* 0x000000013a227892 */ /* 0x010fe4000f8ec0ff */
[----:B------:R-:W-:Y:S01]  /*0090*/  ULOP3.LUT UR29, UR58, 0x1, URZ, 0x3c, !UPT ;  /* 0x000000013a1d7892 */ /* 0x000fe2000f8e3cff */
[----:B--2---:R-:W-:-:S05]  /*00a0*/  SHF.R.U32.HI R91, RZ, 0x5, R99 ;  /* 0x00000005ff5b7819 */ /* 0x004fca0000011663 */
[----:B------:R-:W2:Y:S02]  /*00b0*/  SHFL.IDX PT, R0, R91, RZ, 0x1f ;  /* 0x00001fff5b007589 */ /* 0x000ea400000e0000 */
[----:B--2---:R-:W-:Y:S02]  /*00c0*/  R2UR UR22, R0 ;  /* 0x00000000001672ca */ /* 0x004fe400000e0000 */
[----:B-1----:R-:W-:Y:S05]  /*00d0*/  @P2 BRA `(.L_x_0) ;  /* 0x0000000000302947 */ /* 0x002fea0003800000 */
[----:B------:R-:W1:Y:S02]  /*00e0*/  LDCU.64 UR4, c[0x0][0x888] ;  /* 0x00011100ff0477ac */ /* 0x000e640008000a00 */
[----:B-1----:R-:W-:-:S04]  /*00f0*/  UISETP.NE.U32.AND UP0, UPT, UR4, URZ, UPT ;  /* 0x000000ff0400728c */ /* 0x002fc8000bf05070 */
[----:B------:R-:W-:-:S09]  /*0100*/  UISETP.NE.AND.EX UP0, UPT, UR5, URZ, UPT, UP0 ;  /* 0x000000ff0500728c */ /* 0x000fd2000bf05300 */
[----:B------:R-:W-:Y:S05]  /*0110*/  BRA.U !UP0, `(.L_x_1) ;  /* 0x0000000108147547 */ /* 0x000fea000b800000 */
[----:B------:R-:W1:Y:S01]  /*0120*/  LDC.64 R2, c[0x0][0x888] ;  /* 0x00022200ff027b82 */ /* 0x000e620000000a00 */
[----:B------:R-:W1:Y:S02]  /*0130*/  LDCU.64 UR4, c[0x0][0x358] ;  /* 0x00006b00ff0477ac */ /* 0x000e640008000a00 */
[----:B-1----:R1:W5:Y:S01]  /*0140*/  LDG.E R41, desc[UR4][R2.64] ;  /* 0x0000000402297981 */ /* 0x002362000c1e1900 */
[----:B------:R-:W-:Y:S01]  /*0150*/  HFMA2 R90, -RZ, RZ, 0, 5.9604644775390625e-08 ;  /* 0x00000001ff5a7431 */ /* 0x000fe200000001ff */
[----:B------:R-:W-:Y:S05]  /*0160*/  BRA `(.L_x_0) ;  /* 0x00000000000c7947 */ /* 0x000fea0003800000 */
.L_x_1:
[----:B------:R-:W1:Y:S01]  /*0170*/  LDCU UR4, c[0x0][0x880] ;  /* 0x00011000ff0477ac */ /* 0x000e620008000800 */
[----:B------:R-:W-:Y:S01]  /*0180*/  HFMA2 R90, -RZ, RZ, 0, 5.9604644775390625e-08 ;  /* 0x00000001ff5a7431 */ /* 0x000fe200000001ff */
[----:B-1----:R-:W-:-:S07]  /*0190*/  MOV R41, UR4 ;  /* 0x0000000400297c02 */ /* 0x002fce0008000f00 */
.L_x_0:
[----:B------:R-:W2:Y:S02]  /*01a0*/  LDCU.64 UR4, c[0x0][0x8b0] ;  /* 0x00011600ff0477ac */ /* 0x000ea40008000a00 */
[----:B--2---:R-:W-:-:S04]  /*01b0*/  UISETP.NE.U32.AND UP0, UPT, UR4, URZ, UPT ;  /* 0x000000ff0400728c */ /* 0x004fc8000bf05070 */
[----:B------:R-:W-:-:S09]  /*01c0*/  UISETP.NE.AND.EX UP0, UPT, UR5, URZ, UPT, UP0 ;  /* 0x000000ff0500728c */ /* 0x000fd2000bf05300 */
[----:B------:R-:W-:Y:S05]  /*01d0*/  BRA.U UP0, `(.L_x_2) ;  /* 0x0000000100287547 */ /* 0x000fea000b800000 */
[----:B------:R-:W2:Y:S02]  /*01e0*/  LDCU.64 UR4, c[0x0][0x8a8] ;  /* 0x00011500ff0477ac */ /* 0x000ea40008000a00 */
[----:B--2---:R-:W-:-:S04]  /*01f0*/  UISETP.NE.U32.AND UP0, UPT, UR4, URZ, UPT ;  /* 0x000000ff0400728c */ /* 0x004fc8000bf05070 */
[----:B------:R-:W-:-:S09]  /*0200*/  UISETP.NE.AND.EX UP0, UPT, UR5, URZ, UPT, UP0 ;  /* 0x000000ff0500728c */ /* 0x000fd2000bf05300 */
[----:B------:R-:W-:Y:S05]  /*0210*/  BRA.U !UP0, `(.L_x_3) ;  /* 0x0000000108107547 */ /* 0x000fea000b800000 */
[----:B------:R-:W2:Y:S01]  /*0220*/  LDC.64 R38, c[0x0][0x8a8] ;  /* 0x00022a00ff267b82 */ /* 0x000ea20000000a00 */
[----:B------:R-:W2:Y:S02]  /*0230*/  LDCU.64 UR4, c[0x0][0x358] ;  /* 0x00006b00ff0477ac */ /* 0x000ea40008000a00 */
[----:B--2---:R2:W5:Y:S01]  /*0240*/  LDG.E R38, desc[UR4][R38.64] ;  /* 0x0000000426267981 */ /* 0x004562000c1e1900 */
[----:B------:R-:W-:Y:S05]  /*0250*/  BRA `(.L_x_2) ;  /* 0x0000000000087947 */ /* 0x000fea0003800000 */
.L_x_3:
[----:B------:R-:W2:Y:S02]  /*0260*/  LDCU UR4, c[0x0][0x8a0] ;  /* 0x00011400ff0477ac */ /* 0x000ea40008000800 */
[----:B--2---:R-:W-:Y:S02]  /*0270*/  MOV R38, UR4 ;  /* 0x0000000400267c02 */ /* 0x004fe40008000f00 */
.L_x_2:
[----:B------:R-:W-:Y:S01]  /*0280*/  IMAD.U32 R0, RZ, RZ, UR22 ;  /* 0x00000016ff007e24 */ /* 0x000fe2000f8e00ff */
[----:B------:R-:W-:Y:S04]  /*0290*/  BSSY.RECONVERGENT B0, `(.L_x_4) ;  /* 0x000000c000007945 */ /* 0x000fe80003800200 */
[C---:B------:R-:W-:Y:S02]  /*02a0*/  ISETP.NE.OR P3, PT, R0.reuse, 0x1, !P0 ;  /* 0x000000010000780c */ /* 0x040fe40004765670 */
[----:B------:R-:W-:-:S11]  /*02b0*/  ISETP.NE.OR P2, PT, R0, 0x3, !P0 ;  /* 0x000000030000780c */ /* 0x000fd60004745670 */
[----:B------:R-:W-:Y:S05]  /*02c0*/  @P3 BRA `(.L_x_5) ;  /* 0x0000000000203947 */ /* 0x000fea0003800000 */
[----:B------:R-:W3:Y:S02]  /*02d0*/  LDCU.64 UR4, c[0x0][0x348] ;  /* 0x00006900ff0477ac */ /* 0x000ee40008000a00 */
[----:B---3--:R-:W-:Y:S02]  /*02e0*/  UIADD3 UR6, UP1, UPT, UR4, 0x80, URZ ;  /* 0x0000008004067890 */ /* 0x008fe4000ff3e0ff */
[----:B------:R-:W-:Y:S02]  /*02f0*/  UIADD3 UR4, UP0, UPT, UR4, 0x180, URZ ;  /* 0x0000018004047890 */ /* 0x000fe4000ff1e0ff */
[----:B------:R-:W-:Y:S02]  /*0300*/  UIADD3.X UR7, UPT, UPT, URZ, UR5, URZ, UP1, !UPT ;  /* 0x00000005ff077290 */ /* 0x000fe40008ffe4ff */
[----:B------:R-:W-:-:S07]  /*0310*/  UIADD3.X UR5, UPT, UPT, URZ, UR5, URZ, UP0, !UPT ;  /* 0x00000005ff057290 */ /* 0x000fce00087fe4ff */
[----:B------:R3:W-:Y:S02]  /*0320*/  UTMACCTL.PF [UR6] ;  /* 0x00000000060079b9 */ /* 0x0007e40008040000 */
[----:B------:R3:W-:Y:S02]  /*0330*/  UTMACCTL.PF [UR4] ;  /* 0x00000000040079b9 */ /* 0x0007e40008040000 */
[----:B---3--:R-:W-:Y:S01]  /*0340*/  NOP ;  /* 0x0000000000007918 */ /* 0x008fe20000000000 */
.L_x_5:
[----:B------:R-:W-:Y:S05]  /*0350*/  BSYNC.RECONVERGENT B0 ;  /* 0x0000000000007941 */ /* 0x000fea0003800200 */
.L_x_4:
[----:B------:R-:W-:Y:S04]  /*0360*/  BSSY.RECONVERGENT B0, `(.L_x_6) ;  /* 0x000000a000007945 */ /* 0x000fe80003800200 */
        /* <DEDUP_REMOVED lines=9> */
.L_x_7:
[----:B------:R-:W-:Y:S05]  /*0400*/  BSYNC.RECONVERGENT B0 ;  /* 0x0000000000007941 */ /* 0x000fea0003800200 */
.L_x_6:
[----:B------:R-:W3:Y:S01]  /*0410*/  LDCU.64 UR4, c[0x0][0x888] ;  /* 0x00011100ff0477ac */ /* 0x000ee20008000a00 */
[----:B------:R-:W-:Y:S01]  /*0420*/  ISETP.NE.AND.EX P1, PT, RZ, UR9, PT, P1 ;  /* 0x00000009ff007c0c */ /* 0x000fe2000bf25310 */
[----:B------:R-:W-:Y:S01]  /*0430*/  UPLOP3.LUT UP5, UPT, UPT, UPT, UPT, 0x80, 0x8 ;  /* 0x000000000008789c */ /* 0x000fe20003faf070 */
[----:B---3--:R-:W-:-:S04]  /*0440*/  ISETP.NE.U32.AND P2, PT, RZ, UR4, PT ;  /* 0x00000004ff007c0c */ /* 0x008fc8000bf45070 */
[----:B------:R-:W-:-:S13]  /*0450*/  ISETP.NE.AND.EX P2, PT, RZ, UR5, PT, P2 ;  /* 0x00000005ff007c0c */ /* 0x000fda000bf45320 */
[----:B------:R-:W-:Y:S05]  /*0460*/  @P2 BRA P1, `(.L_x_8) ;  /* 0x0000000000282947 */ /* 0x000fea0000800000 */
[----:B------:R-:W-:Y:S01]  /*0470*/  UISETP.NE.U32.AND UP0, UPT, UR8, URZ, UPT ;  /* 0x000000ff0800728c */ /* 0x000fe2000bf05070 */
[----:B-----5:R-:W-:Y:S01]  /*0480*/  FSETP.NEU.AND P1, PT, R41, RZ, PT ;  /* 0x000000ff2900720b */ /* 0x020fe20003f2d000 */
[----:B------:R-:W-:Y:S02]  /*0490*/  UISETP.NE.U32.AND UP2, UPT, UR4, URZ, UPT ;  /* 0x000000ff0400728c */ /* 0x000fe4000bf45070 */
[----:B------:R-:W-:Y:S02]  /*04a0*/  UISETP.NE.AND.EX UP1, UPT, UR9, URZ, UPT, UP0 ;  /* 0x000000ff0900728c */ /* 0x000fe4000bf25300 */
[----:B------:R-:W-:-:S04]  /*04b0*/  UISETP.NE.AND.EX UP0, UPT, UR5, URZ, UPT, UP2 ;  /* 0x000000ff0500728c */ /* 0x000fc8000bf05320 */
[----:B------:R-:W-:-:S04]  /*04c0*/  USEL UR4, URZ, 0xffffffff, UP0 ;  /* 0xffffffffff047887 */ /* 0x000fc80008000000 */
[----:B------:R-:W-:Y:S01]  /*04d0*/  VOTEU.ANY UP0, P1 ;  /* 0x0000000000ff7886 */ /* 0x000fe20000800100 */
[----:B------:R-:W-:-:S04]  /*04e0*/  @!UP1 USEL UR4, URZ, 0xffffffff, UP0 ;  /* 0xffffffffff049887 */ /* 0x000fc80008000000 */
[----:B------:R-:W-:-:S04]  /*04f0*/  ULOP3.LUT UR4, UR4, 0x1, URZ, 0xc0, !UPT ;  /* 0x0000000104047892 */ /* 0x000fc8000f8ec0ff */
[----:B------:R-:W-:-:S11]  /*0500*/  UISETP.NE.U32.AND UP5, UPT, UR4, 0x1, UPT ;  /* 0x000000010400788c */ /* 0x000fd6000bfa5070 */
.L_x_8:
[----:B------:R-:W3:Y:S01]  /*0510*/  SHFL.IDX PT, R0, R91, RZ, 0x1f ;  /* 0x00001fff5b007589 */ /* 0x000ee200000e0000 */
[----:B------:R-:W-:-:S04]  /*0520*/  UISETP.NE.AND UP0, UPT, UR22, 0x2, UPT ;  /* 0x000000021600788c */ /* 0x000fc8000bf05270 */
[----:B------:R-:W-:Y:S02]  /*0530*/  UISETP.EQ.AND UP1, UPT, UR34, URZ, !UP0 ;  /* 0x000000ff2200728c */ /* 0x000fe4000c722270 */
[----:B------:R-:W-:-:S04]  /*0540*/  USEL UR53, URZ, 0x1, UP0 ;  /* 0x00000001ff357887 */ /* 0x000fc80008000000 */
[----:B------:R-:W-:Y:S02]  /*0550*/  PLOP3.LUT P3, PT, P0, PT, UP1, 0x80, 0x8 ;  /* 0x000000000008781c */ /* 0x000fe4000076f018 */
[----:B---3--:R-:W-:-:S13]  /*0560*/  ISETP.NE.AND P1, PT, R0, RZ, PT ;  /* 0x000000ff0000720c */ /* 0x008fda0003f25270 */
[----:B------:R-:W-:Y:S05]  /*0570*/  @P1 BRA `(.L_x_9) ;  /* 0x0000000400481947 */ /* 0x000fea0003800000 */
[----:B------:R-:W-:Y:S01]  /*0580*/  ELECT P1, URZ, PT ;  /* 0x0000000000ff782f */ /* 0x000fe20003820000 */
[----:B------:R-:W-:-:S12]  /*0590*/  BSSY.RECONVERGENT B0, `(.L_x_9) ;  /* 0x0000050000007945 */ /* 0x000fd80003800200 */
[----:B------:R-:W-:Y:S05]  /*05a0*/  @!P1 BRA `(.L_x_10) ;  /* 0x0000000400389947 */ /* 0x000fea0003800000 */
[----:B------:R-:W-:Y:S01]  /*05b0*/  UMOV UR4, 0x400 ;  /* 0x0000040000047882 */ /* 0x000fe20000000000 */
[----:B------:R-:W-:Y:S01]  /*05c0*/  UMOV UR8, 0x1 ;  /* 0x0000000100087882 */ /* 0x000fe20000000000 */
[----:B------:R-:W-:Y:S01]  /*05d0*/  UMOV UR6, 0x3 ;  /* 0x0000000300067882 */ /* 0x000fe20000000000 */
[----:B------:R-:W-:Y:S02]  /*05e0*/  ULEA UR4, UR58, UR4, 0x18 ;  /* 0x000000043a047291 */ /* 0x000fe4000f8ec0ff */
[----:B------:R-:W-:-:S04]  /*05f0*/  UIADD3 UR8, UPT, UPT, -UR8, 0x100000, URZ ;  /* 0x0010000008087890 */ /* 0x000fc8000fffe1ff */
[----:B------:R-:W-:Y:S02]  /*0600*/  USHF.L.U32 UR9, UR8, 0xb, URZ ;  /* 0x0000000b08097899 */ /* 0x000fe400080006ff */
[----:B------:R-:W-:Y:S02]  /*0610*/  USHF.L.U32 UR8, UR8, 0x1, URZ ;  /* 0x0000000108087899 */ /* 0x000fe400080006ff */
[----:B------:R-:W-:-:S04]  /*0620*/  UIADD3 UR6, UPT, UPT, -UR6, 0x100000, URZ ;  /* 0x0010000006067890 */ /* 0x000fc8000fffe1ff */
[----:B------:R-:W-:Y:S02]  /*0630*/  USHF.L.U32 UR7, UR6, 0xb, URZ ;  /* 0x0000000b06077899 */ /* 0x000fe400080006ff */
[----:B------:R-:W-:Y:S01]  /*0640*/  USHF.L.U32 UR6, UR6, 0x1, URZ ;  /* 0x0000000106067899 */ /* 0x000fe200080006ff */
[----:B------:R-:W3:Y:S03]  /*0650*/  FENCE.VIEW.ASYNC.S ;  /* 0x00000000000073c6 */ /* 0x000ee60000000000 */
[----:B---3--:R3:W4:Y:S08]  /*0660*/  SYNCS.EXCH.64 URZ, [UR4], UR8 ;  /* 0x0000000804ff75b2 */ /* 0x0087300008000100 */
[----:B------:R3:W1:Y:S01]  /*0670*/  SYNCS.EXCH.64 URZ, [UR4+0x108], UR6 ;  /* 0x0001080604ff75b2 */ /* 0x0006620008000100 */
        /* <DEDUP_REMOVED lines=63> */
[----:B------:R3:W1:Y:S02]  /*0a70*/  SYNCS.EXCH.64 URZ, [UR4+0x208], UR6 ;  /* 0x0002080604ff75b2 */ /* 0x0006640008000100 */
[----:B---34-:R-:W-:Y:S01]  /*0a80*/  NOP ;  /* 0x0000000000007918 */ /* 0x018fe20000000000 */
.L_x_10:
[----:B------:R-:W-:Y:S05]  /*0a90*/  BSYNC.RECONVERGENT B0 ;  /* 0x0000000000007941 */ /* 0x000fea0003800200 */
.L_x_9:
[----:B------:R-:W3:Y:S01]  /*0aa0*/  SHFL.IDX PT, R0, R91, RZ, 0x1f ;  /* 0x00001fff5b007589 */ /* 0x000ee200000e0000 */
[----:B------:R-:W-:Y:S01]  /*0ab0*/  NOP ;  /* 0x0000000000007918 */ /* 0x000fe20000000000 */
[----:B---3--:R-:W-:-:S13]  /*0ac0*/  ISETP.NE.AND P1, PT, R0, 0x1, PT ;  /* 0x000000010000780c */ /* 0x008fda0003f25270 */
[----:B------:R-:W-:Y:S05]  /*0ad0*/  @P1 BRA `(.L_x_11) ;  /* 0x0000000000541947 */ /* 0x000fea0003800000 */
        /* <DEDUP_REMOVED lines=10> */
[----:B------:R-:W-:Y:S01]  /*0b80*/  ELECT P1, URZ, PT ;  /* 0x0000000000ff782f */ /* 0x000fe20003820000 */
[----:B------:R-:W3:Y:S02]  /*0b90*/  FENCE.VIEW.ASYNC.S ;  /* 0x00000000000073c6 */ /* 0x000ee40000000000 */
[----:B---3--:R3:W4:Y:S08]  /*0ba0*/  SYNCS.EXCH.64 URZ, [UR4+0x210], UR8 ;  /* 0x0002100804ff75b2 */ /* 0x0087300008000100 */
[----:B------:R3:W1:Y:S01]  /*0bb0*/  SYNCS.EXCH.64 URZ, [UR4+0x230], UR6 ;  /* 0x0002300604ff75b2 */ /* 0x0006620008000100 */
[----:B------:R3:W1:Y:S01]  /*0bc0*/  SYNCS.EXCH.64 URZ, [UR4+0x218], UR8 ;  /* 0x0002180804ff75b2 */ /* 0x0006620008000100 */
[----:B------:R3:W1:Y:S01]  /*0bd0*/  SYNCS.EXCH.64 URZ, [UR4+0x238], UR6 ;  /* 0x0002380604ff75b2 */ /* 0x0006620008000100 */
[----:B------:R3:W1:Y:S01]  /*0be0*/  SYNCS.EXCH.64 URZ, [UR4+0x220], UR8 ;  /* 0x0002200804ff75b2 */ /* 0x0006620008000100 */
[----:B------:R3:W1:Y:S01]  /*0bf0*/  SYNCS.EXCH.64 URZ, [UR4+0x240], UR6 ;  /* 0x0002400604ff75b2 */ /* 0x0006620008000100 */
[----:B------:R3:W1:Y:S01]  /*0c00*/  SYNCS.EXCH.64 URZ, [UR4+0x228], UR8 ;  /* 0x0002280804ff75b2 */ /* 0x0006620008000100 */
[----:B------:R3:W1:Y:S01]  /*0c10*/  SYNCS.EXCH.64 URZ, [UR4+0x248], UR6 ;  /* 0x0002480604ff75b2 */ /* 0x0006620008000100 */
[----:B------:R-:W-:Y:S01]  /*0c20*/  NOP ;  /* 0x0000000000007918 */ /* 0x000fe20000000000 */
.L_x_11:
[----:B------:R-:W2:Y:S01]  /*0c30*/  SHFL.IDX PT, R0, R91, RZ, 0x1f ;  /* 0x00001fff5b007589 */ /* 0x000ea200000e0000 */
[----:B------:R-:W-:Y:S01]  /*0c40*/  NOP ;  /* 0x0000000000007918 */ /* 0x000fe20000000000 */
[----:B--2---:R-:W-:-:S13]  /*0c50*/  ISETP.NE.AND P1, PT, R0, 0x3, PT ;  /* 0x000000030000780c */ /* 0x004fda0003f25270 */
[----:B------:R-:W-:Y:S05]  /*0c60*/  @P1 BRA `(.L_x_12) ;  /* 0x00000000002c1947 */ /* 0x000fea0003800000 */
[----:B---3--:R-:W-:Y:S01]  /*0c70*/  UMOV UR4, 0x400 ;  /* 0x0000040000047882 */ /* 0x008fe20000000000 */
[----:B------:R-:W-:Y:S01]  /*0c80*/  UMOV UR5, 0x20 ;  /* 0x0000002000057882 */ /* 0x000fe20000000000 */
[----:B------:R-:W-:Y:S02]  /*0c90*/  ULEA UR6, UR58, UR4, 0x18 ;  /* 0x000000043a067291 */ /* 0x000fe4000f8ec0ff */
[----:B------:R-:W-:-:S04]  /*0ca0*/  UIADD3 UR4, UPT, UPT, -UR5, 0x100000, URZ ;  /* 0x0010000005047890 */ /* 0x000fc8000fffe1ff */
[----:B------:R-:W-:Y:S02]  /*0cb0*/  USHF.L.U32 UR5, UR4, 0xb, URZ ;  /* 0x0000000b04057899 */ /* 0x000fe400080006ff */
[----:B------:R-:W-:Y:S01]  /*0cc0*/  USHF.L.U32 UR4, UR4, 0x1, URZ ;  /* 0x0000000104047899 */ /* 0x000fe200080006ff */
[----:B------:R-:W-:Y:S01]  /*0cd0*/  ELECT P1, URZ, PT ;  /* 0x0000000000ff782f */ /* 0x000fe20003820000 */
[----:B------:R-:W2:Y:S10]  /*0ce0*/  FENCE.VIEW.ASYNC.S ;  /* 0x00000000000073c6 */ /* 0x000eb40000000000 */
[----:B--2---:R2:W3:Y:S01]  /*0cf0*/  SYNCS.EXCH.64 URZ, [UR6+0x250], UR4 ;  /* 0x0002500406ff75b2 */ /* 0x0044e20008000100 */
[----:B------:R2:W1:Y:S01]  /*0d00*/  SYNCS.EXCH.64 URZ, [UR6+0x258], UR4 ;  /* 0x0002580406ff75b2 */ /* 0x0004620008000100 */
[----:B------:R-:W-:Y:S01]  /*0d10*/  NOP ;  /* 0x0000000000007918 */ /* 0x000fe20000000000 */
.L_x_12:
[----:B------:R-:W4:Y:S01]  /*0d20*/  SHFL.IDX PT, R0, R91, RZ, 0x1f ;  /* 0x00001fff5b007589 */ /* 0x000f2200000e0000 */
[----:B------:R-:W-:Y:S01]  /*0d30*/  NOP ;  /* 0x0000000000007918 */ /* 0x000fe20000000000 */
[----:B----4-:R-:W-:-:S13]  /*0d40*/  ISETP.NE.AND P1, PT, R0, 0x4, PT ;  /* 0x000000040000780c */ /* 0x010fda0003f25270 */
[----:B------:R-:W-:Y:S05]  /*0d50*/  @P1 BRA `(.L_x_13) ;  /* 0x0000000000481947 */ /* 0x000fea0003800000 */
[----:B--23--:R-:W-:Y:S01]  /*0d60*/  UMOV UR4, 0x720 ;  /* 0x0000072000047882 */ /* 0x00cfe20000000000 */
[----:B------:R-:W-:Y:S01]  /*0d70*/  UMOV UR6, 0x400 ;  /* 0x0000040000067882 */ /* 0x000fe20000000000 */
[----:B------:R-:W-:Y:S01]  /*0d80*/  USEL UR4, UR4, 0x620, UP5 ;  /* 0x0000062004047887 */ /* 0x000fe2000a800000 */
        /* <DEDUP_REMOVED lines=9> */
[----:B------:R-:W2:Y:S02]  /*0e20*/  FENCE.VIEW.ASYNC.S ;  /* 0x00000000000073c6 */ /* 0x000ea40000000000 */
[----:B--2---:R4:W2:Y:S08]  /*0e30*/  SYNCS.EXCH.64 URZ, [UR6+0x260], UR8 ;  /* 0x0002600806ff75b2 */ /* 0x0048b00008000100 */
[----:B------:R4:W3:Y:S01]  /*0e40*/  SYNCS.EXCH.64 URZ, [UR6+0x270], UR4 ;  /* 0x0002700406ff75b2 */ /* 0x0008e20008000100 */
[----:B------:R4:W1:Y:S01]  /*0e50*/  SYNCS.EXCH.64 URZ, [UR6+0x268], UR8 ;  /* 0x0002680806ff75b2 */ /* 0x0008620008000100 */
[----:B------:R4:W1:Y:S02]  /*0e60*/  SYNCS.EXCH.64 URZ, [UR6+0x278], UR4 ;  /* 0x0002780406ff75b2 */ /* 0x0008640008000100 */
[----:B----4-:R-:W-:Y:S01]  /*0e70*/  NOP ;  /* 0x0000000000007918 */ /* 0x010fe20000000000 */
.L_x_13:
[----:B------:R-:W4:Y:S01]  /*0e80*/  SHFL.IDX PT, R0, R91, RZ, 0x1f ;  /* 0x00001fff5b007589 */ /* 0x000f2200000e0000 */
[----:B------:R-:W-:Y:S01]  /*0e90*/  NOP ;  /* 0x0000000000007918 */ /* 0x000fe20000000000 */
[----:B----4-:R-:W-:-:S13]  /*0ea0*/  ISETP.NE.AND P1, PT, R0, 0x5, PT ;  /* 0x000000050000780c */ /* 0x010fda0003f25270 */
[----:B------:R-:W-:Y:S05]  /*0eb0*/  @P1 BRA `(.L_x_14) ;  /* 0x0000000000541947 */ /* 0x000fea0003800000 */
[----:B--23--:R-:W-:Y:S01]  /*0ec0*/  UMOV UR4, 0x400 ;  /* 0x0000040000047882 */ /* 0x00cfe20000000000 */
        /* <DEDUP_REMOVED lines=14> */
[----:B------:R4:W1:Y:S01]  /*0fb0*/  SYNCS.EXCH.64 URZ, [UR4+0x2a8], UR8 ;  /* 0x0002a80804ff75b2 */ /* 0x0008620008000100 */
[----:B------:R4:W1:Y:S01]  /*0fc0*/  SYNCS.EXCH.64 URZ, [UR4+0x290], UR6 ;  /* 0x0002900604ff75b2 */ /* 0x0008620008000100 */
[----:B------:R4:W1:Y:S01]  /*0fd0*/  SYNCS.EXCH.64 URZ, [UR4+0x2b0], UR8 ;  /* 0x0002b00804ff75b2 */ /* 0x0008620008000100 */
[----:B------:R4:W1:Y:S01]  /*0fe0*/  SYNCS.EXCH.64 URZ, [UR4+0x298], UR6 ;  /* 0x0002980604ff75b2 */ /* 0x0008620008000100 */
[----:B------:R4:W1:Y:S02]  /*0ff0*/  SYNCS.EXCH.64 URZ, [UR4+0x2b8], UR8 ;  /* 0x0002b80804ff75b2 */ /* 0x0008640008000100 */
[----:B----4-:R-:W-:Y:S01]  /*1000*/  NOP ;  /* 0x0000000000007918 */ /* 0x010fe20000000000 */
.L_x_14:
[----:B------:R-:W4:Y:S01]  /*1010*/  SHFL.IDX PT, R0, R91, RZ, 0x1f ;  /* 0x00001fff5b007589 */ /* 0x000f2200000e0000 */
[----:B------:R-:W-:Y:S01]  /*1020*/  ISETP.NE.OR P0, PT, RZ, UR22, !P0 ;  /* 0x00000016ff007c0c */ /* 0x000fe2000c705670 */
[----:B------:R-:W-:Y:S01]  /*1030*/  NOP ;  /* 0x0000000000007918 */ /* 0x000fe20000000000 */
[----:B----4-:R-:W-:-:S13]  /*1040*/  ISETP.NE.AND P1, PT, R0, 0x3, PT ;  /* 0x000000030000780c */ /* 0x010fda0003f25270 */
[----:B------:R-:W-:Y:S05]  /*1050*/  @P1 BRA `(.L_x_15) ;  /* 0x0000000000341947 */ /* 0x000fea0003800000 */
[----:B--23--:R-:W-:Y:S01]  /*1060*/  UMOV UR4, 0x400 ;  /* 0x0000040000047882 */ /* 0x00cfe20000000000 */
[----:B------:R-:W-:Y:S01]  /*1070*/  UMOV UR6, 0x20 ;  /* 0x0000002000067882 */ /* 0x000fe20000000000 */
[----:B------:R-:W-:Y:S02]  /*1080*/  ULEA UR4, UR58, UR4, 0x18 ;  /* 0x000000043a047291 */ /* 0x000fe4000f8ec0ff */
[----:B------:R-:W-:-:S04]  /*1090*/  UIADD3 UR6, UPT, UPT, -UR6, 0x100000, URZ ;  /* 0x0010000006067890 */ /* 0x000fc8000fffe1ff */
[----:B------:R-:W-:Y:S02]  /*10a0*/  USHF.L.U32 UR7, UR6, 0xb, URZ ;  /* 0x0000000b06077899 */ /* 0x000fe400080006ff */
[----:B------:R-:W-:Y:S01]  /*10b0*/  USHF.L.U32 UR6, UR6, 0x1, URZ ;  /* 0x0000000106067899 */ /* 0x000fe200080006ff */
[----:B------:R-:W-:Y:S01]  /*10c0*/  ELECT P1, URZ, PT ;  /* 0x0000000000ff782f */ /* 0x000fe20003820000 */
[----:B------:R-:W2:Y:S10]  /*10d0*/  FENCE.VIEW.ASYNC.S ;  /* 0x00000000000073c6 */ /* 0x000eb40000000000 */
[----:B--2---:R4:W2:Y:S01]  /*10e0*/  SYNCS.EXCH.64 URZ, [UR4+0x2c0], UR6 ;  /* 0x0002c00604ff75b2 */ /* 0x0048a20008000100 */
[----:B------:R4:W3:Y:S01]  /*10f0*/  SYNCS.EXCH.64 URZ, [UR4+0x2d0], UR6 ;  /* 0x0002d00604ff75b2 */ /* 0x0008e20008000100 */
[----:B------:R4:W1:Y:S01]  /*1100*/  SYNCS.EXCH.64 URZ, [UR4+0x2c8], UR6 ;  /* 0x0002c80604ff75b2 */ /* 0x0008620008000100 */
[----:B------:R4:W1:Y:S02]  /*1110*/  SYNCS.EXCH.64 URZ, [UR4+0x2d8], UR6 ;  /* 0x0002d80604ff75b2 */ /* 0x0008640008000100 */
[----:B----4-:R-:W-:Y:S01]  /*1120*/  NOP ;  /* 0x0000000000007918 */ /* 0x010fe20000000000 */
.L_x_15:
[----:B------:R-:W-:Y:S01]  /*1130*/  VOTEU.ALL UP0, P0 ;  /* 0x0000000000ff7886 */ /* 0x000fe20000000000 */
[----:B--23--:R-:W-:Y:S01]  /*1140*/  UMOV UR4, 0x20 ;  /* 0x0000002000047882 */ /* 0x00cfe20000000000 */
[----:B------:R-:W2:Y:S01]  /*1150*/  LDCU UR37, c[0x0][0x36c] ;  /* 0x00006d80ff2577ac */ /* 0x000ea20008000800 */
[----:B------:R-:W-:Y:S01]  /*1160*/  NOP ;  /* 0x0000000000007918 */ /* 0x000fe20000000000 */
[----:B------:R-:W-:Y:S01]  /*1170*/  LOP3.LUT R0, R99, 0x1f, RZ, 0xc0, !PT ;  /* 0x0000001f63007812 */ /* 0x000fe200078ec0ff */
[----:B------:R-:W-:Y:S01]  /*1180*/  @!UP0 UMOV UR6, 0x400 ;  /* 0x0000040000068882 */ /* 0x000fe20000000000 */
[----:B------:R-:W-:-:S04]  /*1190*/  @!UP0 UIADD3 UR4, UPT, UPT, -UR4, 0x100000, URZ ;  /* 0x0010000004048890 */ /* 0x000fc8000fffe1ff */
[----:B------:R-:W-:Y:S02]  /*11a0*/  @!UP0 USHF.L.U32 UR5, UR4, 0xb, URZ ;  /* 0x0000000b04058899 */ /* 0x000fe400080006ff */
[----:B------:R-:W-:Y:S02]  /*11b0*/  @!UP0 USHF.L.U32 UR4, UR4, 0x1, URZ ;  /* 0x0000000104048899 */ /* 0x000fe400080006ff */
[----:B------:R-:W-:Y:S01]  /*11c0*/  @!UP0 ULEA UR6, UR58, UR6, 0x18 ;  /* 0x000000063a068291 */ /* 0x000fe2000f8ec0ff */
[----:B------:R-:W-:Y:S01]  /*11d0*/  VOTEU.ALL UP0, P0 ;  /* 0x0000000000ff7886 */ /* 0x000fe20000000000 */
[----:B------:R-:W-:Y:S02]  /*11e0*/  UISETP.NE.AND UP6, UPT, UR22, URZ, UPT ;  /* 0x000000ff1600728c */ /* 0x000fe4000bfc5270 */
[----:B--2---:R-:W-:Y:S01]  /*11f0*/  UISETP.EQ.U32.AND UP1, UPT, UR37, 0x1, UPT ;  /* 0x000000012500788c */ /* 0x004fe2000bf22070 */
[----:B------:R-:W2:Y:S07]  /*1200*/  FENCE.VIEW.ASYNC.S ;  /* 0x00000000000073c6 */ /* 0x000eae0000000000 */
[----:B--2---:R2:W3:Y:S01]  /*1210*/  @!UP0 SYNCS.EXCH.64 URZ, [UR6+0x2e0], UR4 ;  /* 0x0002e00406ff85b2 */ /* 0x0044e20008000100 */
[----:B------:R-:W-:Y:S05]  /*1220*/  BRA.U !UP1, `(.L_x_16) ;  /* 0x0000000109087547 */ /* 0x000fea000b800000 */
[----:B-1-3--:R-:W-:Y:S01]  /*1230*/  UCGABAR_ARV ;  /* 0x00000000000079c7 */ /* 0x00afe20008000000 */
[----:B------:R-:W-:Y:S05]  /*1240*/  BRA `(.L_x_17) ;  /* 0x0000000000047947 */ /* 0x000fea0003800000 */
.L_x_16:
[----:B-1-3--:R-:W-:Y:S01]  /*1250*/  NOP ;  /* 0x0000000000007918 */ /* 0x00afe20000000000 */
.L_x_17:
[----:B------:R-:W1:Y:S01]  /*1260*/  S2UR UR31, SR_CTAID.X ;  /* 0x00000000001f79c3 */ /* 0x000e620000002500 */
[----:B------:R-:W-:-:S05]  /*1270*/  CS2R.32 R3, SR_CgaSize ;  /* 0x0000000000037805 */ /* 0x000fca0000008a00 */
[----:B------:R-:W-:-:S05]  /*1280*/  IMAD R3, R3, -0xa0, RZ ;  /* 0xffffff6003037824 */ /* 0x000fca00078e02ff */
[----:B--2---:R-:W-:-:S14]  /*1290*/  R2UR UR5, R3 ;  /* 0x00000000030572ca */ /* 0x004fdc00000e0000 */
[----:B------:R-:W2:Y:S01]  /*12a0*/  LDCU UR5, c[0x0][UR5+0x2b0] ;  /* 0x00005600050577ac */ /* 0x000ea20008000800 */
[----:B------:R-:W-:-:S05]  /*12b0*/  CS2R.32 R3, SR_CgaSize ;  /* 0x0000000000037805 */ /* 0x000fca0000008a00 */
[----:B------:R-:W-:-:S05]  /*12c0*/  IMAD R3, R3, -0xa0, RZ ;  /* 0xffffff6003037824 */ /* 0x000fca00078e02ff */
[----:B------:R-:W-:-:S14]  /*12d0*/  R2UR UR4, R3 ;  /* 0x00000000030472ca */ /* 0x000fdc00000e0000 */
[----:B------:R-:W3:Y:S01]  /*12e0*/  LDCU UR4, c[0x0][UR4+0x2b4] ;  /* 0x00005680040477ac */ /* 0x000ee20008000800 */
[----:B------:R-:W4:Y:S01]  /*12f0*/  S2UR UR26, SR_CTAID.Y ;  /* 0x00000000001a79c3 */ /* 0x000f220000002600 */
[----:B------:R-:W-:-:S05]  /*1300*/  CS2R.32 R3, SR_CgaSize ;  /* 0x0000000000037805 */ /* 0x000fca0000008a00 */
[----:B------:R-:W-:-:S05]  /*1310*/  IMAD R3, R3, -0xa0, RZ ;  /* 0xffffff6003037824 */ /* 0x000fca00078e02ff */
[----:B------:R-:W-:-:S14]  /*1320*/  R2UR UR59, R3 ;  /* 0x00000000033b72ca */ /* 0x000fdc00000e0000 */
[----:B------:R-:W3:Y:S01]  /*1330*/  LDCU UR59, c[0x0][UR59+0x2a0] ;  /* 0x000054003b3b77ac */ /* 0x000ee20008000800 */
[----:B------:R-:W-:-:S05]  /*1340*/  CS2R.32 R3, SR_CgaSize ;  /* 0x0000000000037805 */ /* 0x000fca0000008a00 */
[----:B------:R-:W-:-:S05]  /*1350*/  IMAD R3, R3, -0xa0, RZ ;  /* 0xffffff6003037824 */ /* 0x000fca00078e02ff */
[----:B------:R-:W-:-:S14]  /*1360*/  R2UR UR62, R3 ;  /* 0x00000000033e72ca */ /* 0x000fdc00000e0000 */
[----:B------:R-:W3:Y:S01]  /*1370*/  LDCU UR62, c[0x0][UR62+0x2a4] ;  /* 0x000054803e3e77ac */ /* 0x000ee20008000800 */
[----:B------:R-:W-:Y:S02]  /*1380*/  ULOP3.LUT UR7, UR58, 0x3, URZ, 0xc0, !UPT ;  /* 0x000000033a077892 */ /* 0x000fe4000f8ec0ff */
[----:B------:R-:W-:Y:S02]  /*1390*/  USHF.R.U32.HI UR12, URZ, 0x1, UR58 ;  /* 0x00000001ff0c7899 */ /* 0x000fe4000801163a */
[----:B------:R-:W-:Y:S02]  /*13a0*/  UISETP.GT.U32.AND UP1, UPT, UR7, 0xffff, UPT ;  /* 0x0000ffff0700788c */ /* 0x000fe4000bf24070 */
[----:B------:R-:W-:Y:S01]  /*13b0*/  USHF.R.U32.HI UR11, URZ, 0x2, UR58 ;  /* 0x00000002ff0b7899 */ /* 0x000fe2000801163a */
[----:B-1----:R-:W-:Y:S01]  /*13c0*/  I2FP.F32.U32 R3, UR31 ;  /* 0x0000001f00037c45 */ /* 0x002fe20008201000 */
[----:B------:R-:W-:Y:S02]  /*13d0*/  USHF.L.U32 UR30, UR58, 0x8, URZ ;  /* 0x000000083a1e7899 */ /* 0x000fe400080006ff */
[----:B------:R-:W-:-:S02]  /*13e0*/  USHF.L.U32 UR27, UR58, 0xa, URZ ;  /* 0x0000000a3a1b7899 */ /* 0x000fc400080006ff */
[----:B--2---:R-:W-:Y:S01]  /*13f0*/  FMUL R3, R3, UR5 ;  /* 0x0000000503037c20 */ /* 0x004fe20008400000 */
[----:B------:R-:W1:Y:S01]  /*1400*/  LDCU UR23, c[0x0][0xb24] ;  /* 0x00016480ff1777ac */ /* 0x000e620008000800 */
[----:B----4-:R-:W-:Y:S01]  /*1410*/  I2FP.F32.U32 R2, UR26 ;  /* 0x0000001a00027c45 */ /* 0x010fe20008201000 */
[----:B------:R-:W2:Y:S03]  /*1420*/  LDCU UR45, c[0x0][0xb24] ;  /* 0x00016480ff2d77ac */ /* 0x000ea60008000800 */
[----:B------:R-:W4:Y:S01]  /*1430*/  F2I.U32.TRUNC.NTZ R3, R3 ;  /* 0x0000000300037305 */ /* 0x000f22000020f000 */
[----:B---3--:R-:W-:Y:S01]  /*1440*/  FMUL R2, R2, UR4 ;  /* 0x0000000402027c20 */ /* 0x008fe20008400000 */
[----:B------:R-:W-:Y:S01]  /*1450*/  ULOP3.LUT UR4, UR58, 0x4, URZ, 0xc0, !UPT ;  /* 0x000000043a047892 */ /* 0x000fe2000f8ec0ff */
[----:B------:R-:W3:Y:S05]  /*1460*/  LDCU UR35, c[0x0][0xb30] ;  /* 0x00016600ff2377ac */ /* 0x000eea0008000800 */
[----:B------:R-:W1:Y:S01]  /*1470*/  F2I.U32.TRUNC.NTZ R2, R2 ;  /* 0x0000000200027305 */ /* 0x000e62000020f000 */
[----:B------:R-:W-:Y:S01]  /*1480*/  ULOP3.LUT UR4, UR4, 0x1, UR58, 0xf8, !UPT ;  /* 0x0000000104047892 */ /* 0x000fe2000f8ef83a */
[----:B------:R-:W-:Y:S01]  /*1490*/  UMOV UR13, 0x11 ;  /* 0x00000011000d7882 */ /* 0x000fe20000000000 */
[----:B------:R-:W-:-:S02]  /*14a0*/  UMOV UR14, 0x5 ;  /* 0x00000005000e7882 */ /* 0x000fc40000000000 */
[----:B------:R-:W-:Y:S01]  /*14b0*/  UISETP.GT.U32.AND UP0, UPT, UR4, 0xffff, UPT ;  /* 0x0000ffff0400788c */ /* 0x000fe2000bf04070 */
[----:B----4-:R-:W-:Y:S01]  /*14c0*/  R2UR UR5, R3 ;  /* 0x00000000030572ca */ /* 0x010fe200000e0000 */
[----:B------:R-:W-:Y:S01]  /*14d0*/  USEL UR25, UR7, 0xffff, !UP1 ;  /* 0x0000ffff07197887 */ /* 0x000fe2000c800000 */
[----:B------:R-:W-:Y:S01]  /*14e0*/  PRMT R3, RZ, 0x7610, R3 ;  /* 0x00007610ff037816 */ /* 0x000fe20000000003 */
[----:B------:R-:W-:Y:S01]  /*14f0*/  USEL UR24, UR4, 0xffff, !UP0 ;  /* 0x0000ffff04187887 */ /* 0x000fe2000c000000 */
[----:B-1----:R-:W-:Y:S02]  /*1500*/  R2UR UR6, R2 ;  /* 0x00000000020672ca */ /* 0x002fe400000e0000 */
[----:B------:R-:W-:-:S07]  /*1510*/  PRMT R2, RZ, 0x7610, R2 ;  /* 0x00007610ff027816 */ /* 0x000fce0000000002 */
[----:B------:R-:W-:-:S04]  /*1520*/  UIADD3 UR5, UPT, UPT, -UR5, URZ, URZ ;  /* 0x000000ff05057290 */ /* 0x000fc8000fffe1ff */
[----:B------:R-:W-:Y:S02]  /*1530*/  UIMAD UR59, UR59, UR5, UR31 ;  /* 0x000000053b3b72a4 */ /* 0x000fe4000f8e021f */
[----:B------:R-:W-:-:S04]  /*1540*/  UIADD3 UR4, UPT, UPT, -UR6, URZ, URZ ;  /* 0x000000ff06047290 */ /* 0x000fc8000fffe1ff */
[----:B------:R-:W-:Y:S01]  /*1550*/  UIMAD UR62, UR62, UR4, UR26 ;  /* 0x000000043e3e72a4 */ /* 0x000fe2000f8e021a */
[----:B--23--:R-:W-:Y:S11]  /*1560*/  BRA.U UP6, `(.L_x_18) ;  /* 0x0000000106647547 */ /* 0x00cff6000b800000 */
[----:B------:R-:W-:Y:S02]  /*1570*/  UISETP.NE.AND UP0, UPT, UR62, URZ, UPT ;  /* 0x000000ff3e00728c */ /* 0x000fe4000bf05270 */
[----:B------:R-:W-:Y:S02]  /*1580*/  UISETP.NE.AND UP2, UPT, UR62, 0x1, UPT ;  /* 0x000000013e00788c */ /* 0x000fe4000bf45270 */
[----:B------:R-:W-:Y:S02]  /*1590*/  ULOP3.LUT UR4, UR59, 0x2, URZ, 0x3c, !UPT ;  /* 0x000000023b047892 */ /* 0x000fe4000f8e3cff */
[----:B------:R-:W-:Y:S02]  /*15a0*/  UISETP.GT.U32.AND UP4, UPT, UR59, 0x1, UP0 ;  /* 0x000000013b00788c */ /* 0x000fe40008784070 */
[----:B------:R-:W-:Y:S02]  /*15b0*/  UISETP.GT.U32.AND UP3, UPT, UR59, 0x1, UP2 ;  /* 0x000000013b00788c */ /* 0x000fe40009764070 */
[----:B------:R-:W-:-:S02]  /*15c0*/  UISETP.GT.U32.AND UP1, UPT, UR4, 0x1, UP0 ;  /* 0x000000010400788c */ /* 0x000fc40008724070 */
[----:B------:R-:W-:Y:S02]  /*15d0*/  UISETP.GT.U32.AND UP0, UPT, UR4, 0x1, UP2 ;  /* 0x000000010400788c */ /* 0x000fe40009704070 */
[----:B------:R-:W-:Y:S02]  /*15e0*/  USEL UR6, URZ, 0x1, UP4 ;  /* 0x00000001ff067887 */ /* 0x000fe4000a000000 */
[----:B------:R-:W-:Y:S02]  /*15f0*/  USEL UR5, URZ, 0x10, UP3 ;  /* 0x00000010ff057887 */ /* 0x000fe40009800000 */
[----:B------:R-:W-:Y:S02]  /*1600*/  USEL UR4, URZ, 0x2, UP4 ;  /* 0x00000002ff047887 */ /* 0x000fe4000a000000 */
[----:B------:R-:W-:Y:S02]  /*1610*/  USEL UR9, URZ, 0x20, UP3 ;  /* 0x00000020ff097887 */ /* 0x000fe40009800000 */
[----:B------:R-:W-:-:S02]  /*1620*/  USEL UR8, URZ, 0x4, UP1 ;  /* 0x00000004ff087887 */ /* 0x000fc40008800000 */
[----:B------:R-:W-:Y:S02]  /*1630*/  UIADD3 UR4, UPT, UPT, UR4, UR5, UR6 ;  /* 0x0000000504047290 */ /* 0x000fe4000fffe006 */
[----:B------:R-:W-:Y:S02]  /*1640*/  USEL UR6, URZ, 0x8, UP1 ;  /* 0x00000008ff067887 */ /* 0x000fe40008800000 */
[----:B------:R-:W-:Y:S02]  /*1650*/  ULOP3.LUT UR10, UR59, 0xfffffffe, URZ, 0xc0, !UPT ;  /* 0xfffffffe3b0a7892 */ /* 0x000fe4000f8ec0ff */
[----:B------:R-:W-:Y:S02]  /*1660*/  USEL UR7, URZ, 0x40, UP0 ;  /* 0x00000040ff077887 */ /* 0x000fe40008000000 */
[----:B------:R-:W-:Y:S02]  /*1670*/  UIADD3 UR5, UPT, UPT, UR8, UR9, UR4 ;  /* 0x0000000908057290 */ /* 0x000fe4000fffe004 */
[----:B------:R-:W-:-:S02]  /*1680*/  ULEA UR4, UR62, UR10, 0x2 ;  /* 0x0000000a3e047291 */ /* 0x000fc4000f8e10ff */
[----:B------:R-:W-:Y:S02]  /*1690*/  USEL UR8, URZ, 0x80, UP0 ;  /* 0x00000080ff087887 */ /* 0x000fe40008000000 */
[----:B------:R-:W-:-:S03]  /*16a0*/  UIADD3 UR5, UPT, UPT, UR6, UR7, UR5 ;  /* 0x0000000706057290 */ /* 0x000fc6000fffe005 */
[----:B------:R-:W-:Y:S01]  /*16b0*/  UMOV UR6, 0x3 ;  /* 0x0000000300067882 */ /* 0x000fe20000000000 */
[----:B------:R-:W-:Y:S02]  /*16c0*/  UIADD3 UR5, UPT, UPT, UR5, UR8, URZ ;  /* 0x0000000805057290 */ /* 0x000fe4000fffe0ff */
[----:B------:R-:W-:-:S04]  /*16d0*/  USHF.L.U32 UR4, UR6, UR4, URZ ;  /* 0x0000000406047299 */ /* 0x000fc800080006ff */
[----:B------:R-:W-:Y:S02]  /*16e0*/  MOV R3, UR5 ;  /* 0x0000000500037c02 */ /* 0x000fe40008000f00 */
[----:B------:R-:W-:-:S07]  /*16f0*/  MOV R2, UR4 ;  /* 0x0000000400027c02 */ /* 0x000fce0008000f00 */
.L_x_18:
[----:B------:R-:W1:Y:S01]  /*1700*/  S2UR UR36, SR_CTAID.Z ;  /* 0x00000000002479c3 */ /* 0x000e620000002700 */
[----:B------:R-:W-:Y:S02]  /*1710*/  UISETP.GE.AND UP0, UPT, UR23, 0x1, UPT ;  /* 0x000000011700788c */ /* 0x000fe4000bf06270 */
[----:B------:R-:W-:Y:S02]  /*1720*/  ULOP3.LUT UR25, UR25, 0xffff, URZ, 0xc0, !UPT ;  /* 0x0000ffff19197892 */ /* 0x000fe4000f8ec0ff */
[----:B------:R-:W-:Y:S02]  /*1730*/  ULOP3.LUT UR24, UR24, 0xffff, URZ, 0xc0, !UPT ;  /* 0x0000ffff18187892 */ /* 0x000fe4000f8ec0ff */
[----:B------:R-:W-:Y:S02]  /*1740*/  UISETP.NE.AND UP3, UPT, UR22, 0x2, UPT ;  /* 0x000000021600788c */ /* 0x000fe4000bf65270 */
[----:B------:R-:W-:Y:S02]  /*1750*/  ULOP3.LUT UR33, UR12, 0x1, URZ, 0xc0, !UPT ;  /* 0x000000010c217892 */ /* 0x000fe4000f8ec0ff */
[----:B------:R-:W-:-:S02]  /*1760*/  ULOP3.LUT UR32, UR11, 0x1, URZ, 0xc0, !UPT ;  /* 0x000000010b207892 */ /* 0x000fc4000f8ec0ff */
[----:B------:R-:W-:Y:S02]  /*1770*/  ULOP3.LUT UR30, UR30, 0x400, URZ, 0xc0, !UPT ;  /* 0x000004001e1e7892 */ /* 0x000fe4000f8ec0ff */
[----:B------:R-:W-:Y:S02]  /*1780*/  ULOP3.LUT UR27, UR27, 0x800, URZ, 0xc0, !UPT ;  /* 0x000008001b1b7892 */ /* 0x000fe4000f8ec0ff */
[----:B------:R-:W-:Y:S02]  /*1790*/  USHF.L.U32 UR25, UR13, UR25, URZ ;  /* 0x000000190d197299 */ /* 0x000fe400080006ff */
[----:B------:R-:W-:Y:S01]  /*17a0*/  USHF.L.U32 UR24, UR14, UR24, URZ ;  /* 0x000000180e187299 */ /* 0x000fe200080006ff */
[----:B------:R-:W-:Y:S01]  /*17b0*/  UMOV UR20, UR31 ;  /* 0x0000001f00147c82 */ /* 0x000fe20008000000 */
[----:B------:R-:W-:Y:S10]  /*17c0*/  BRA.U !UP0, `(.L_x_19) ;  /* 0x0000000108d47547 */ /* 0x000ff4000b800000 */
[----:B------:R-:W2:Y:S01]  /*17d0*/  LDCU.128 UR12, c[0x0][0xb10] ;  /* 0x00016200ff0c77ac */ /* 0x000ea20008000c00 */
[----:B------:R-:W3:Y:S01]  /*17e0*/  LDCU UR6, c[0x0][0x370] ;  /* 0x00006e00ff0677ac */ /* 0x000ee20008000800 */
[----:B------:R-:W4:Y:S01]  /*17f0*/  LDCU UR5, c[0x0][0x374] ;  /* 0x00006e80ff0577ac */ /* 0x000f220008000800 */
[----:B------:R-:W1:Y:S01]  /*1800*/  LDCU UR28, c[0x0][0xb0c] ;  /* 0x00016180ff1c77ac */ /* 0x000e620008000800 */
[----:B------:R-:W1:Y:S01]  /*1810*/  LDCU UR4, c[0x0][0xb20] ;  /* 0x00016400ff0477ac */ /* 0x000e620008000800 */
[----:B------:R-:W1:Y:S01]  /*1820*/  LDCU.64 UR8, c[0x0][0xb28] ;  /* 0x00016500ff0877ac */ /* 0x000e620008000a00 */
[----:B--2---:R-:W-:Y:S02]  /*1830*/  UISETP.NE.AND UP0, UPT, UR14, 0x1, UPT ;  /* 0x000000010e00788c */ /* 0x004fe4000bf05270 */
[----:B----4-:R-:W-:Y:S02]  /*1840*/  UIMAD.WIDE.U32 UR10, UR5, UR15, URZ ;  /* 0x0000000f050a72a5 */ /* 0x010fe4000f8e00ff */
[----:B---3--:R-:W-:-:S02]  /*1850*/  UIMAD.WIDE.U32 UR18, UR6, UR12, URZ ;  /* 0x0000000c061272a5 */ /* 0x008fc4000f8e00ff */
[----:B-1----:R-:W-:Y:S02]  /*1860*/  UISETP.NE.AND UP1, UPT, UR28, 0x1, UPT ;  /* 0x000000011c00788c */ /* 0x002fe4000bf25270 */
[----:B------:R-:W-:Y:S01]  /*1870*/  UISETP.NE.AND UP2, UPT, UR23, 0x1, UPT ;  /* 0x000000011700788c */ /* 0x000fe2000bf45270 */
[----:B------:R-:W-:Y:S02]  /*1880*/  UMOV UR10, UR11 ;  /* 0x0000000b000a7c82 */ /* 0x000fe40008000000 */
[----:B------:R-:W-:Y:S01]  /*1890*/  UMOV UR18, UR19 ;  /* 0x0000001300127c82 */ /* 0x000fe20008000000 */
[----:B------:R-:W-:Y:S02]  /*18a0*/  @UP0 USHF.R.U32.HI UR5, URZ, UR4, UR10 ;  /* 0x00000004ff050299 */ /* 0x000fe4000801160a */
[----:B------:R-:W-:Y:S02]  /*18b0*/  UIMAD.WIDE.U32 UR20, UR26, UR15, URZ ;  /* 0x0000000f1a1472a5 */ /* 0x000fe4000f8e00ff */
[----:B------:R-:W-:-:S02]  /*18c0*/  UIMAD.WIDE.U32 UR10, UR5, UR8, URZ ;  /* 0x00000008050a72a5 */ /* 0x000fc4000f8e00ff */
[----:B------:R-:W-:Y:S02]  /*18d0*/  @UP1 USHF.R.U32.HI UR6, URZ, UR13, UR18 ;  /* 0x0000000dff061299 */ /* 0x000fe40008011612 */
[----:B------:R-:W-:Y:S02]  /*18e0*/  UIMAD.WIDE.U32 UR16, UR31, UR12, URZ ;  /* 0x0000000c1f1072a5 */ /* 0x000fe4000f8e00ff */
[----:B------:R-:W-:Y:S01]  /*18f0*/  UIMAD.WIDE.U32 UR18, UR6, UR8, URZ ;  /* 0x00000008061272a5 */ /* 0x000fe2000f8e00ff */
[----:B------:R-:W-:Y:S01]  /*1900*/  UMOV UR20, UR21 ;  /* 0x0000001500147c82 */ /* 0x000fe20008000000 */
[----:B------:R-:W-:Y:S01]  /*1910*/  UMOV UR10, UR11 ;  /* 0x0000000b000a7c82 */ /* 0x000fe20008000000 */
[----:B------:R-:W-:Y:S02]  /*1920*/  USHF.R.U32.HI UR20, URZ, UR4, UR20 ;  /* 0x00000004ff147299 */ /* 0x000fe40008011614 */
[----:B------:R-:W-:Y:S02]  /*1930*/  @UP2 USHF.R.U32.HI UR5, URZ, UR9, UR10 ;  /* 0x00000009ff052299 */ /* 0x000fe4000801160a */
[----:B------:R-:W-:Y:S01]  /*1940*/  UMOV UR7, UR19 ;  /* 0x0000001300077c82 */ /* 0x000fe20008000000 */
[----:B------:R-:W-:Y:S01]  /*1950*/  UMOV UR16, UR17 ;  /* 0x0000001100107c82 */ /* 0x000fe20008000000 */
[----:B------:R-:W-:-:S02]  /*1960*/  @UP2 USHF.R.U32.HI UR6, URZ, UR9, UR7 ;  /* 0x00000009ff062299 */ /* 0x000fc40008011607 */
[----:B------:R-:W-:Y:S02]  /*1970*/  USHF.R.U32.HI UR16, URZ, UR13, UR16 ;  /* 0x0000000dff107299 */ /* 0x000fe40008011610 */
[----:B------:R-:W-:Y:S02]  /*1980*/  USEL UR4, UR26, UR20, !UP0 ;  /* 0x000000141a047287 */ /* 0x000fe4000c000000 */
[----:B------:R-:W-:Y:S02]  /*1990*/  UIMAD UR7, UR5, UR23, URZ ;  /* 0x00000017050772a4 */ /* 0x000fe4000f8e02ff */
[----:B------:R-:W-:Y:S02]  /*19a0*/  USEL UR5, UR31, UR16, !UP1 ;  /* 0x000000101f057287 */ /* 0x000fe4000c800000 */
[----:B------:R-:W-:Y:S02]  /*19b0*/  UIMAD UR12, UR6, UR23, URZ ;  /* 0x00000017060c72a4 */ /* 0x000fe4000f8e02ff */
[----:B------:R-:W-:-:S02]  /*19c0*/  UISETP.GE.AND UP0, UPT, UR4, UR7, UPT ;  /* 0x000000070400728c */ /* 0x000fc4000bf06270 */
[----:B------:R-:W-:Y:S02]  /*19d0*/  UIMAD.WIDE.U32 UR10, UR4, UR8, URZ ;  /* 0x00000008040a72a5 */ /* 0x000fe4000f8e00ff */
[----:B------:R-:W-:Y:S02]  /*19e0*/  UISETP.GE.OR UP0, UPT, UR5, UR12, UP0 ;  /* 0x0000000c0500728c */ /* 0x000fe40008706670 */
[----:B------:R-:W-:Y:S02]  /*19f0*/  UIMAD.WIDE.U32 UR12, UR5, UR8, URZ ;  /* 0x00000008050c72a5 */ /* 0x000fe4000f8e00ff */
[----:B------:R-:W-:Y:S01]  /*1a00*/  UIADD3 UR10, UPT, UPT, -UR4, URZ, URZ ;  /* 0x000000ff040a7290 */ /* 0x000fe2000fffe1ff */
[----:B------:R-:W-:Y:S01]  /*1a10*/  UMOV UR8, UR11 ;  /* 0x0000000b00087c82 */ /* 0x000fe20008000000 */
[----:B------:R-:W-:Y:S02]  /*1a20*/  UIADD3 UR20, UPT, UPT, -UR5, URZ, URZ ;  /* 0x000000ff05147290 */ /* 0x000fe4000fffe1ff */
[----:B------:R-:W-:-:S03]  /*1a30*/  USHF.R.U32.HI UR8, URZ, UR9, UR8 ;  /* 0x00000009ff087299 */ /* 0x000fc60008011608 */
[----:B------:R-:W-:Y:S01]  /*1a40*/  @!UP0 UMOV UR7, UR13 ;  /* 0x0000000d00078c82 */ /* 0x000fe20008000000 */
[----:B------:R-:W-:Y:S02]  /*1a50*/  UIMAD UR26, UR14, UR10, UR26 ;  /* 0x0000000a0e1a72a4 */ /* 0x000fe4000f8e021a */
[----:B------:R-:W-:Y:S02]  /*1a60*/  USEL UR8, UR4, UR8, !UP2 ;  /* 0x0000000804087287 */ /* 0x000fe4000d000000 */
[----:B------:R-:W-:Y:S02]  /*1a70*/  @!UP0 USHF.R.U32.HI UR7, URZ, UR9, UR7 ;  /* 0x00000009ff078299 */ /* 0x000fe40008011607 */
[----:B------:R-:W-:Y:S02]  /*1a80*/  UIADD3 UR9, UPT, UPT, -UR8, URZ, URZ ;  /* 0x000000ff08097290 */ /* 0x000fe4000fffe1ff */
[----:B------:R-:W-:Y:S02]  /*1a90*/  @!UP0 USEL UR7, UR5, UR7, !UP2 ;  /* 0x0000000705078287 */ /* 0x000fe4000d000000 */
[----:B------:R-:W-:-:S02]  /*1aa0*/  UIMAD UR9, UR23, UR9, UR4 ;  /* 0x00000009170972a4 */ /* 0x000fc4000f8e0204 */
[----:B------:R-:W-:Y:S02]  /*1ab0*/  @!UP0 UIADD3 UR8, UPT, UPT, UR8, -UR7, URZ ;  /* 0x8000000708088290 */ /* 0x000fe4000fffe0ff */
[----:B------:R-:W-:Y:S02]  /*1ac0*/  @!UP0 UIMAD UR6, UR9, UR6, UR7 ;  /* 0x00000006090682a4 */ /* 0x000fe4000f8e0207 */
[----:B------:R-:W-:Y:S02]  /*1ad0*/  @!UP0 UIMAD UR4, UR8, UR23, UR5 ;  /* 0x00000017080482a4 */ /* 0x000fe4000f8e0205 */
[----:B------:R-:W-:Y:S02]  /*1ae0*/  UIMAD UR20, UR28, UR20, UR31 ;  /* 0x000000141c1472a4 */ /* 0x000fe4000f8e021f */
[----:B------:R-:W-:Y:S01]  /*1af0*/  UIMAD UR26, UR4, UR14, UR26 ;  /* 0x0000000e041a72a4 */ /* 0x000fe2000f8e021a */
[----:B------:R-:W-:Y:S02]  /*1b00*/  @!UP0 UMOV UR5, UR6 ;  /* 0x0000000600058c82 */ /* 0x000fe40008000000 */
[----:B------:R-:W-:-:S12]  /*1b10*/  UIMAD UR20, UR5, UR28, UR20 ;  /* 0x0000001c051472a4 */ /* 0x000fd8000f8e0214 */
.L_x_19:
[----:B------:R-:W-:-:S09]  /*1b20*/  UISETP.NE.AND UP0, UPT, UR35, 0x1, UPT ;  /* 0x000000012300788c */ /* 0x000fd2000bf05270 */
[----:B------:R-:W-:Y:S05]  /*1b30*/  BRA.U UP0, `(.L_x_20) ;  /* 0x0000000100447547 */ /* 0x000fea000b800000 */
[----:B------:R-:W2:Y:S01]  /*1b40*/  LDCU.128 UR8, c[0x0][0xb10] ;  /* 0x00016200ff0877ac */ /* 0x000ea20008000c00 */
[----:B------:R-:W3:Y:S01]  /*1b50*/  LDCU UR12, c[0x0][0xb0c] ;  /* 0x00016180ff0c77ac */ /* 0x000ee20008000800 */
[----:B------:R-:W4:Y:S01]  /*1b60*/  LDCU UR13, c[0x0][0xb20] ;  /* 0x00016400ff0d77ac */ /* 0x000f220008000800 */
[----:B--2---:R-:W-:Y:S02]  /*1b70*/  UIMAD.WIDE.U32 UR6, UR20, UR8, URZ ;  /* 0x00000008140672a5 */ /* 0x004fe4000f8e00ff */
[----:B------:R-:W-:Y:S02]  /*1b80*/  UIMAD.WIDE.U32 UR4, UR26, UR11, URZ ;  /* 0x0000000b1a0472a5 */ /* 0x000fe4000f8e00ff */
[----:B---3--:R-:W-:Y:S02]  /*1b90*/  UISETP.NE.AND UP1, UPT, UR12, 0x1, UPT ;  /* 0x000000010c00788c */ /* 0x008fe4000bf25270 */
[----:B------:R-:W-:Y:S01]  /*1ba0*/  UISETP.NE.AND UP0, UPT, UR10, 0x1, UPT ;  /* 0x000000010a00788c */ /* 0x000fe2000bf05270 */
[----:B------:R-:W-:-:S02]  /*1bb0*/  UMOV UR6, UR7 ;  /* 0x0000000700067c82 */ /* 0x000fc40008000000 */
[----:B------:R-:W-:Y:S01]  /*1bc0*/  UMOV UR4, UR5 ;  /* 0x0000000500047c82 */ /* 0x000fe20008000000 */
[----:B------:R-:W-:Y:S02]  /*1bd0*/  USHF.R.U32.HI UR6, URZ, UR9, UR6 ;  /* 0x00000009ff067299 */ /* 0x000fe40008011606 */
[----:B----4-:R-:W-:Y:S02]  /*1be0*/  USHF.R.U32.HI UR4, URZ, UR13, UR4 ;  /* 0x0000000dff047299 */ /* 0x010fe40008011604 */
[----:B------:R-:W-:Y:S02]  /*1bf0*/  USEL UR5, UR20, UR6, !UP1 ;  /* 0x0000000614057287 */ /* 0x000fe4000c800000 */
[----:B------:R-:W-:-:S04]  /*1c00*/  USEL UR4, UR26, UR4, !UP0 ;  /* 0x000000041a047287 */ /* 0x000fc8000c000000 */
[----:B------:R-:W-:Y:S02]  /*1c10*/  UIADD3 UR6, UPT, UPT, -UR4, UR5, URZ ;  /* 0x0000000504067290 */ /* 0x000fe4000fffe1ff */
[----:B------:R-:W-:Y:S02]  /*1c20*/  UIADD3 UR4, UPT, UPT, UR4, -UR5, URZ ;  /* 0x8000000504047290 */ /* 0x000fe4000fffe0ff */
[----:B------:R-:W-:Y:S02]  /*1c30*/  UIMAD UR26, UR6, UR10, UR26 ;  /* 0x0000000a061a72a4 */ /* 0x000fe4000f8e021a */
[----:B------:R-:W-:-:S12]  /*1c40*/  UIMAD UR20, UR4, UR12, UR20 ;  /* 0x0000000c041472a4 */ /* 0x000fd8000f8e0214 */
.L_x_20:
[----:B------:R-:W-:-:S09]  /*1c50*/  UISETP.EQ.U32.AND UP0, UPT, UR37, 0x1, UPT ;  /* 0x000000012500788c */ /* 0x000fd2000bf02070 */
[----:B------:R-:W-:Y:S05]  /*1c60*/  BRA.U !UP0, `(.L_x_21) ;  /* 0x00000001080c7547 */ /* 0x000fea000b800000 */
[----:B------:R-:W-:Y:S01]  /*1c70*/  UCGABAR_WAIT ;  /* 0x0000000000007dc7 */ /* 0x000fe20008000000 */
[----:B------:R-:W-:Y:S01]  /*1c80*/  CCTL.IVALL ;  /* 0x00000000ff00798f */ /* 0x000fe20002000000 */
[----:B------:R-:W-:Y:S05]  /*1c90*/  BRA `(.L_x_22) ;  /* 0x0000000000047947 */ /* 0x000fea0003800000 */
.L_x_21:
[----:B------:R-:W-:Y:S06]  /*1ca0*/  BAR.SYNC.DEFER_BLOCKING 0x0 ;  /* 0x0000000000007b1d */ /* 0x000fec0000010000 */
.L_x_22:
[----:B------:R-:W-:Y:S05]  /*1cb0*/  BRA.U UP3, `(.L_x_23) ;  /* 0x0000002103f87547 */ /* 0x000fea000b800000 */
[----:B------:R-:W2:Y:S01]  /*1cc0*/  LDCU UR6, c[0x0][0x38c] ;  /* 0x00007180ff0677ac */ /* 0x000ea20008000800 */
[----:B------:R-:W-:Y:S01]  /*1cd0*/  PLOP3.LUT P1, PT, PT, PT, UP5, 0x80, 0x8 ;  /* 0x000000000008781c */ /* 0x000fe20003f2f058 */
[----:B------:R-:W-:Y:S01]  /*1ce0*/  IMAD.MOV.U32 R12, RZ, RZ, 0x1 ;  /* 0x00000001ff0c7424 */ /* 0x000fe200078e00ff */
[----:B------:R-:W-:Y:S01]  /*1cf0*/  ISETP.NE.AND P2, PT, R0, RZ, P3 ;  /* 0x000000ff0000720c */ /* 0x000fe20001f45270 */
[----:B------:R-:W-:Y:S01]  /*1d00*/  USHF.L.U32 UR48, UR31, 0x7, URZ ;  /* 0x000000071f307899 */ /* 0x000fe200080006ff */
[----:B------:R-:W-:Y:S01]  /*1d10*/  PLOP3.LUT P1, PT, P1, PT, PT, 0x8, 0x80 ;  /* 0x000000000080781c */ /* 0x000fe20000f2e170 */
[----:B------:R-:W-:Y:S01]  /*1d20*/  USHF.L.U32 UR47, UR31, 0x6, URZ ;  /* 0x000000061f2f7899 */ /* 0x000fe200080006ff */
[----:B------:R-:W-:Y:S01]  /*1d30*/  CS2R R10, SRZ ;  /* 0x00000000000a7805 */ /* 0x000fe2000001ff00 */
[----:B------:R-:W-:Y:S01]  /*1d40*/  UMOV UR13, 0x400 ;  /* 0x00000400000d7882 */ /* 0x000fe20000000000 */
[----:B------:R-:W-:Y:S01]  /*1d50*/  UISETP.NE.AND UP1, UPT, UR22, URZ, UPT ;  /* 0x000000ff1600728c */ /* 0x000fe2000bf25270 */
[----:B------:R-:W-:Y:S01]  /*1d60*/  IMAD.MOV.U32 R9, RZ, RZ, RZ ;  /* 0x000000ffff097224 */ /* 0x000fe200078e00ff */
[----:B------:R-:W-:Y:S01]  /*1d70*/  ULEA UR13, UR58, UR13, 0x18 ;  /* 0x0000000d3a0d7291 */ /* 0x000fe2000f8ec0ff */
[----:B------:R-:W-:Y:S01]  /*1d80*/  IMAD.MOV.U32 R8, RZ, RZ, 0x1 ;  /* 0x00000001ff087424 */ /* 0x000fe200078e00ff */
[----:B------:R-:W-:-:S02]  /*1d90*/  ULOP3.LUT UR48, UR48, 0x80, URZ, 0xc0, !UPT ;  /* 0x0000008030307892 */ /* 0x000fc4000f8ec0ff */
[----:B------:R-:W-:Y:S01]  /*1da0*/  ULOP3.LUT UR47, UR47, 0x40, URZ, 0xc0, !UPT ;  /* 0x000000402f2f7892 */ /* 0x000fe2000f8ec0ff */
[----:B------:R-:W3:Y:S01]  /*1db0*/  LDCU UR42, c[0x0][0x370] ;  /* 0x00006e00ff2a77ac */ /* 0x000ee20008000800 */
[----:B--2---:R-:W-:Y:S02]  /*1dc0*/  UIADD3 UR5, UPT, UPT, UR6, 0x1f, URZ ;  /* 0x0000001f06057890 */ /* 0x004fe4000fffe0ff */
[----:B------:R-:W-:Y:S02]  /*1dd0*/  UIADD3 UR50, UPT, UPT, UR6, 0x3e, URZ ;  /* 0x0000003e06327890 */ /* 0x000fe4000fffe0ff */
[----:B------:R-:W-:Y:S01]  /*1de0*/  USHF.R.S32.HI UR4, URZ, 0x1f, UR5 ;  /* 0x0000001fff047899 */ /* 0x000fe20008011405 */
[----:B------:R-:W2:Y:S03]  /*1df0*/  LDCU.64 UR28, c[0x0][0x348] ;  /* 0x00006900ff1c77ac */ /* 0x000ea60008000a00 */
[----:B------:R-:W-:-:S02]  /*1e00*/  ULEA.HI UR4, UR4, UR5, URZ, 0x5 ;  /* 0x0000000504047291 */ /* 0x000fc4000f8f28ff */
[----:B------:R-:W-:Y:S02]  /*1e10*/  UIADD3 UR5, UPT, UPT, UR6, -0x1, URZ ;  /* 0xffffffff06057890 */ /* 0x000fe4000fffe0ff */
[----:B------:R-:W-:Y:S02]  /*1e20*/  USHF.R.S32.HI UR44, URZ, 0x5, UR4 ;  /* 0x00000005ff2c7899 */ /* 0x000fe40008011404 */
[----:B------:R-:W-:Y:S02]  /*1e30*/  UISETP.GE.U32.AND UP2, UPT, UR5, -0x3f, UPT ;  /* 0xffffffc10500788c */ /* 0x000fe4000bf46070 */
[----:B------:R-:W-:Y:S01]  /*1e40*/  UISETP.LT.U32.AND UP0, UPT, UR44, 0x21, UPT ;  /* 0x000000212c00788c */ /* 0x000fe2000bf01070 */
[----:B------:R-:W4:Y:S03]  /*1e50*/  LDCU UR41, c[0x0][0x374] ;  /* 0x00006e80ff2977ac */ /* 0x000f260008000800 */
[----:B------:R-:W-:-:S02]  /*1e60*/  USEL UR43, UR44, 0x21, UP0 ;  /* 0x000000212c2b7887 */ /* 0x000fc40008000000 */
[----:B------:R-:W-:Y:S02]  /*1e70*/  USEL UR21, UR53, 0x2, UP1 ;  /* 0x0000000235157887 */ /* 0x000fe40008800000 */
[----:B------:R-:W-:Y:S02]  /*1e80*/  UIADD3 UR4, UPT, UPT, UR43, -0x1, URZ ;  /* 0xffffffff2b047890 */ /* 0x000fe4000fffe0ff */
[----:B------:R-:W-:Y:S02]  /*1e90*/  @UP2 UIADD3 UR4, UPT, UPT, UR43, URZ, URZ ;  /* 0x000000ff2b042290 */ /* 0x000fe4000fffe0ff */
[----:B------:R-:W-:Y:S02]  /*1ea0*/  UIADD3 UR38, UPT, UPT, UR13, 0x6500, UR30 ;  /* 0x000065000d267890 */ /* 0x000fe4000fffe01e */
[----:B------:R-:W-:Y:S02]  /*1eb0*/  UIADD3 UR37, UPT, UPT, UR13, 0x16d00, UR27 ;  /* 0x00016d000d257890 */ /* 0x000fe4000fffe01b */
[----:B------:R-:W-:-:S02]  /*1ec0*/  ULEA UR48, UR33, UR48, 0x6 ;  /* 0x0000003021307291 */ /* 0x000fc4000f8e30ff */
[----:B------:R-:W-:Y:S02]  /*1ed0*/  ULEA UR47, UR32, UR47, 0x5 ;  /* 0x0000002f202f7291 */ /* 0x000fe4000f8e28ff */
[----:B------:R-:W-:Y:S02]  /*1ee0*/  UIADD3 UR49, UPT, UPT, UR44, -UR43, URZ ;  /* 0x8000002b2c317290 */ /* 0x000fe4000fffe0ff */
[----:B------:R-:W-:Y:S02]  /*1ef0*/  UIADD3 UR31, UPT, UPT, UR4, 0x1, URZ ;  /* 0x00000001041f7890 */ /* 0x000fe4000fffe0ff */
[----:B------:R-:W-:Y:S01]  /*1f00*/  UIADD3 UR46, UPT, UPT, -UR4, URZ, URZ ;  /* 0x000000ff042e7290 */ /* 0x000fe2000fffe1ff */
[----:B--234-:R-:W-:-:S11]  /*1f10*/  UMOV UR6, URZ ;  /* 0x000000ff00067c82 */ /* 0x01cfd60008000000 */
.L_x_43:
[----:B------:R-:W-:-:S09]  /*1f20*/  UISETP.NE.AND UP0, UPT, UR58, URZ, UPT ;  /* 0x000000ff3a00728c */ /* 0x000fd2000bf05270 */
[----:B-1----:R-:W-:Y:S05]  /*1f30*/  BRA.U UP0, `(.L_x_24) ;  /* 0x0000000100287547 */ /* 0x002fea000b800000 */
[----:B------:R-:W-:Y:S02]  /*1f40*/  LEA R0, R9, UR13, 0x3 ;  /* 0x0000000d09007c11 */ /* 0x000fe4000f8e18ff */
[----:B------:R-:W-:-:S04]  /*1f50*/  SHF.L.U32 R3, R8, 0x1f, RZ ;  /* 0x0000001f08037819 */ /* 0x000fc800000006ff */
[----:B------:R-:W2:Y:S02]  /*1f60*/  SYNCS.PHASECHK.TRANS64.TRYWAIT P0, [R0+URZ+0x2d0], R3 ;  /* 0x0002d003000075a7 */ /* 0x000ea400080011ff */
[----:B--2---:R-:W-:Y:S05]  /*1f70*/  @!P0 BRA `(.L_x_25) ;  /* 0x0000009000d48947 */ /* 0x004fea0003800000 */
.L_x_173:
[----:B------:R3:W-:Y:S01]  /*1f80*/  SYNCS.ARRIVE.TRANS64.A1T0 RZ, [R0+URZ+0x2c0], RZ ;  /* 0x0002c0ff00ff79a7 */ /* 0x0007e200081000ff */
[----:B------:R-:W-:-:S05]  /*1f90*/  VIADD R9, R9, 0x1 ;  /* 0x0000000109097836 */ /* 0x000fca0000000000 */
[----:B------:R-:W-:-:S04]  /*1fa0*/  ISETP.NE.AND P0, PT, R9, 0x2, PT ;  /* 0x000000020900780c */ /* 0x000fc80003f05270 */
[----:B--2---:R-:W-:Y:S02]  /*1fb0*/  SEL R3, RZ, 0x1, P0 ;  /* 0x00000001ff037807 */ /* 0x004fe40000000000 */
[----:B------:R-:W-:Y:S02]  /*1fc0*/  SEL R9, R9, RZ, P0 ;  /* 0x000000ff09097207 */ /* 0x000fe40000000000 */
[----:B------:R-:W-:-:S07]  /*1fd0*/  LOP3.LUT R8, R8, R3, RZ, 0x3c, !PT ;  /* 0x0000000308087212 */ /* 0x000fce00078e3cff */
.L_x_24:
[----:B------:R-:W-:Y:S01]  /*1fe0*/  ULEA UR4, UR6, UR13, 0x3 ;  /* 0x0000000d06047291 */ /* 0x000fe2000f8e18ff */
[----:B---3--:R-:W-:Y:S01]  /*1ff0*/  SHF.L.U32 R0, R12, 0x1f, RZ ;  /* 0x0000001f0c007819 */ /* 0x008fe200000006ff */
[----:B------:R-:W-:Y:S02]  /*2000*/  UISETP.GE.U32.AND UP0, UPT, UR50, 0x3f, UPT ;  /* 0x0000003f3200788c */ /* 0x000fe4000bf06070 */
[----:B------:R-:W-:Y:S01]  /*2010*/  ULEA UR11, UR26, UR48, 0x8 ;  /* 0x000000301a0b7291 */ /* 0x000fe2000f8e40ff */
[----:B------:R-:W-:-:S04]  /*2020*/  UMOV UR7, URZ ;  /* 0x000000ff00077c82 */ /* 0x000fc80008000000 */
[----:B------:R2:W3:Y:S01]  /*2030*/  SYNCS.PHASECHK.TRANS64.TRYWAIT P0, [UR4+0x108], R0 ;  /* 0x00010800ff0075a7 */ /* 0x0004e20008001104 */
[----:B------:R-:W-:-:S04]  /*2040*/  ULEA.HI UR4, UR20, UR20, URZ, 0x1 ;  /* 0x0000001414047291 */ /* 0x000fc8000f8f08ff */
[----:B------:R-:W-:-:S04]  /*2050*/  USHF.L.U32 UR4, UR4, 0x6, URZ ;  /* 0x0000000604047899 */ /* 0x000fc800080006ff */
[----:B------:R-:W-:-:S04]  /*2060*/  ULOP3.LUT UR35, UR4, 0xffffff80, URZ, 0xc0, !UPT ;  /* 0xffffff8004237892 */ /* 0x000fc8000f8ec0ff */
[----:B------:R-:W-:Y:S01]  /*2070*/  UIADD3 UR35, UPT, UPT, UR47, UR35, URZ ;  /* 0x000000232f237290 */ /* 0x000fe2000fffe0ff */
[----:B------:R-:W-:Y:S11]  /*2080*/  BRA.U !UP0, `(.L_x_26) ;  /* 0x0000000108c87547 */ /* 0x000ff6000b800000 */
[----:B------:R-:W-:Y:S01]  /*2090*/  UMOV UR16, UR46 ;  /* 0x0000002e00107c82 */ /* 0x000fe20008000000 */
[----:B------:R-:W-:Y:S01]  /*20a0*/  UMOV UR4, UR6 ;  /* 0x0000000600047c82 */ /* 0x000fe20008000000 */
[----:B------:R-:W-:-:S05]  /*20b0*/  UMOV UR34, URZ ;  /* 0x000000ff00227c82 */ /* 0x000fca0008000000 */
.L_x_32:
[----:B------:R-:W-:Y:S01]  /*20c0*/  ULEA UR33, UR4, UR13, 0x3 ;  /* 0x0000000d04217291 */ /* 0x000fe2000f8e18ff */
[----:B------:R-:W-:Y:S01]  /*20d0*/  @P3 MOV R2, 0x3000 ;  /* 0x0000300000023802 */ /* 0x000fe20000000f00 */
[----:B-1-34-:R-:W-:Y:S10]  /*20e0*/  @P0 BRA `(.L_x_27) ;  /* 0x00000000000c0947 */ /* 0x01aff40003800000 */
[----:B------:R-:W-:-:S04]  /*20f0*/  SHF.L.U32 R3, R12, 0x1f, RZ ;  /* 0x0000001f0c037819 */ /* 0x000fc800000006ff */
[----:B------:R-:W3:Y:S02]  /*2100*/  SYNCS.PHASECHK.TRANS64.TRYWAIT P0, [UR33+0x108], R3 ;  /* 0x00010803ff0075a7 */ /* 0x000ee40008001121 */
[----:B---3--:R-:W-:Y:S05]  /*2110*/  @!P0 BRA `(.L_x_28) ;  /* 0x0000009000808947 */ /* 0x008fea0003800000 */
.L_x_27:
[----:B------:R3:W-:Y:S01]  /*2120*/  @P3 SYNCS.ARRIVE.TRANS64 RZ, [UR33], R2 ;  /* 0x00000002ffff39a7 */ /* 0x0007e20008000021 */
[----:B------:R-:W-:Y:S02]  /*2130*/  ULOP3.LUT UR5, UR21, 0x2, URZ, 0xfc, !UPT ;  /* 0x0000000215057892 */ /* 0x000fe4000f8efcff */
[----:B------:R-:W-:Y:S02]  /*2140*/  UIADD3 UR16, UPT, UPT, UR16, 0x1, URZ ;  /* 0x0000000110107890 */ /* 0x000fe4000fffe0ff */
[----:B------:R-:W-:Y:S02]  /*2150*/  UISETP.NE.AND UP0, UPT, UR5, 0x2, UPT ;  /* 0x000000020500788c */ /* 0x000fe4000bf05270 */
[----:B------:R-:W-:-:S07]  /*2160*/  UISETP.NE.AND UP2, UPT, UR16, 0x1, UPT ;  /* 0x000000011000788c */ /* 0x000fce000bf45270 */
[----:B------:R-:W-:Y:S05]  /*2170*/  BRA.U UP0, `(.L_x_29) ;  /* 0x0000000100047547 */ /* 0x000fea000b800000 */
[----:B-1----:R-:W-:Y:S05]  /*2180*/  BPT.TRAP 0x1 ;  /* 0x000000040000795c */ /* 0x002fea0000300000 */
.L_x_29:
[----:B------:R-:W-:Y:S04]  /*2190*/  BSSY.RECONVERGENT B0, `(.L_x_30) ;  /* 0x0000003000007945 */ /* 0x000fe80003800200 */
[----:B------:R-:W-:Y:S05]  /*21a0*/  @!P2 BRA `(.L_x_31) ;  /* 0x000000000004a947 */ /* 0x000fea0003800000 */
[----:B-1----:R-:W-:Y:S05]  /*21b0*/  BPT.TRAP 0x1 ;  /* 0x000000040000795c */ /* 0x002fea0000300000 */
.L_x_31:
[----:B-1----:R-:W-:Y:S05]  /*21c0*/  BSYNC.RECONVERGENT B0 ;  /* 0x0000000000007941 */ /* 0x002fea0003800200 */
.L_x_30:
[----:B------:R-:W-:Y:S02]  /*21d0*/  UIADD3 UR5, UPT, UPT, UR4, 0x1, URZ ;  /* 0x0000000104057890 */ /* 0x000fe4000fffe0ff */
[----:B------:R-:W-:Y:S02]  /*21e0*/  ULEA UR32, UR4, UR30, 0xb ;  /* 0x0000001e04207291 */ /* 0x000fe4000f8e58ff */
[----:B------:R-:W-:Y:S02]  /*21f0*/  UISETP.NE.AND UP0, UPT, UR5, 0x21, UPT ;  /* 0x000000210500788c */ /* 0x000fe4000bf05270 */
[----:B------:R-:W-:Y:S02]  /*2200*/  UIADD3 UR14, UP1, UPT, UR28, 0x80, URZ ;  /* 0x000000801c0e7890 */ /* 0x000fe4000ff3e0ff */
[----:B------:R-:W-:Y:S02]  /*2210*/  USEL UR7, URZ, 0x1, UP0 ;  /* 0x00000001ff077887 */ /* 0x000fe40008000000 */
[----:B------:R-:W-:-:S02]  /*2220*/  USEL UR6, UR5, URZ, UP0 ;  /* 0x000000ff05067287 */ /* 0x000fc40008000000 */
[----:B------:R-:W-:Y:S02]  /*2230*/  ULEA UR8, UR4, UR27, 0xc ;  /* 0x0000001b04087291 */ /* 0x000fe4000f8e60ff */
[----:B------:R-:W-:Y:S01]  /*2240*/  ULEA UR5, UR6, UR13, 0x3 ;  /* 0x0000000d06057291 */ /* 0x000fe2000f8e18ff */
[----:B------:R-:W-:Y:S01]  /*2250*/  LOP3.LUT R12, R12, UR7, RZ, 0x3c, !PT ;  /* 0x000000070c0c7c12 */ /* 0x000fe2000f8e3cff */
[----:B------:R-:W-:Y:S02]  /*2260*/  UIADD3 UR4, UP0, UPT, UR28, 0x180, URZ ;  /* 0x000001801c047890 */ /* 0x000fe4000ff1e0ff */
[----:B------:R-:W-:Y:S01]  /*2270*/  ULOP3.LUT UR33, UR33, 0xfefffff8, URZ, 0xc0, !UPT ;  /* 0xfefffff821217892 */ /* 0x000fe2000f8ec0ff */
[----:B--2---:R-:W-:Y:S01]  /*2280*/  SHF.L.U32 R0, R12, 0x1f, RZ ;  /* 0x0000001f0c007819 */ /* 0x004fe200000006ff */
[----:B------:R-:W-:Y:S02]  /*2290*/  UIADD3.X UR15, UPT, UPT, URZ, UR29, URZ, UP1, !UPT ;  /* 0x0000001dff0f7290 */ /* 0x000fe40008ffe4ff */
[----:B------:R-:W-:Y:S01]  /*22a0*/  UIADD3 UR32, UPT, UPT, UR13, 0x6500, UR32 ;  /* 0x000065000d207890 */ /* 0x000fe2000fffe020 */
[----:B------:R4:W1:Y:S01]  /*22b0*/  SYNCS.PHASECHK.TRANS64.TRYWAIT P0, [UR5+0x108], R0 ;  /* 0x00010800ff0075a7 */ /* 0x0008620008001105 */
[----:B------:R-:W-:-:S02]  /*22c0*/  UPRMT UR17, URZ, 0x5410, UR25 ;  /* 0x00005410ff117896 */ /* 0x000fc40008000019 */
[----:B------:R-:W-:Y:S02]  /*22d0*/  UIADD3 UR8, UPT, UPT, UR13, 0x16d00, UR8 ;  /* 0x00016d000d087890 */ /* 0x000fe4000fffe008 */
[----:B------:R-:W-:Y:S02]  /*22e0*/  UIADD3.X UR5, UPT, UPT, URZ, UR29, URZ, UP0, !UPT ;  /* 0x0000001dff057290 */ /* 0x000fe400087fe4ff */
[----:B------:R-:W-:Y:S01]  /*22f0*/  UPRMT UR7, URZ, 0x5410, UR24 ;  /* 0x00005410ff077896 */ /* 0x000fe20008000018 */
[----:B------:R-:W-:Y:S01]  /*2300*/  UMOV UR18, 0x0 ;  /* 0x0000000000127882 */ /* 0x000fe20000000000 */
[----:B------:R-:W-:Y:S01]  /*2310*/  UMOV UR19, 0x10000000 ;  /* 0x1000000000137882 */ /* 0x000fe20000000000 */
[----:B------:R-:W-:Y:S01]  /*2320*/  UMOV UR10, UR34 ;  /* 0x00000022000a7c82 */ /* 0x000fe20008000000 */
[----:B------:R-:W-:Y:S01]  /*2330*/  UMOV UR12, UR36 ;  /* 0x00000024000c7c82 */ /* 0x000fe20008000000 */
[----:B------:R-:W-:Y:S01]  /*2340*/  UMOV UR9, UR33 ;  /* 0x0000002100097c82 */ /* 0x000fe20008000000 */
[----:B------:R2:W-:Y:S03]  /*2350*/  UTMALDG.3D.MULTICAST.2CTA [UR32], [UR14], UR17, desc[UR18] ;  /* 0x000012200e0073b4 */ /* 0x0005e60008211811 */
[----:B------:R3:W-:Y:S01]  /*2360*/  UTMALDG.3D.MULTICAST.2CTA [UR8], [UR4], UR7, desc[UR18] ;  /* 0x00001208040073b4 */ /* 0x0007e20008211807 */
[----:B--2---:R-:W-:Y:S01]  /*2370*/  UIADD3 UR34, UPT, UPT, UR34, 0x20, URZ ;  /* 0x0000002022227890 */ /* 0x004fe2000fffe0ff */
[----:B---3--:R-:W-:Y:S01]  /*2380*/  UMOV UR7, UR31 ;  /* 0x0000001f00077c82 */ /* 0x008fe20008000000 */
[----:B------:R-:W-:Y:S01]  /*2390*/  UMOV UR4, UR6 ;  /* 0x0000000600047c82 */ /* 0x000fe20008000000 */
[----:B------:R-:W-:Y:S09]  /*23a0*/  BRA.U UP2, `(.L_x_32) ;  /* 0xfffffffd02447547 */ /* 0x000ff2000b83ffff */
.L_x_26:
[----:B------:R-:W-:Y:S01]  /*23b0*/  ULEA UR4, UR6, UR13, 0x3 ;  /* 0x0000000d06047291 */ /* 0x000fe2000f8e18ff */
[----:B--2-4-:R-:W-:Y:S01]  /*23c0*/  SHF.L.U32 R0, R12, 0x1f, RZ ;  /* 0x0000001f0c007819 */ /* 0x014fe200000006ff */
[----:B------:R-:W-:Y:S01]  /*23d0*/  @!P1 SYNCS.ARRIVE.TRANS64.A1T0 RZ, [UR13+0x258], RZ ;  /* 0x000258ffffff99a7 */ /* 0x000fe2000810000d */
[----:B------:R-:W-:-:S06]  /*23e0*/  UISETP.GT.AND UP0, UPT, UR44, UR43, UPT ;  /* 0x0000002b2c00728c */ /* 0x000fcc000bf04270 */
[----:B-1-3--:R1:W2:Y:S03]  /*23f0*/  SYNCS.PHASECHK.TRANS64.TRYWAIT P0, [UR4+0x108], R0 ;  /* 0x00010800ff0075a7 */ /* 0x00a2a60008001104 */
[----:B------:R-:W-:Y:S05]  /*2400*/  BRA.U !UP0, `(.L_x_33) ;  /* 0x0000000108c07547 */ /* 0x000fea000b800000 */
[----:B------:R-:W-:Y:S01]  /*2410*/  UIADD3 UR26, UPT, UPT, UR49, UR7, URZ ;  /* 0x00000007311a7290 */ /* 0x000fe2000fffe0ff */
[----:B------:R-:W-:-:S11]  /*2420*/  UMOV UR4, UR6 ;  /* 0x0000000600047c82 */ /* 0x000fd60008000000 */
.L_x_39:
[----:B------:R-:W-:Y:S01]  /*2430*/  ULEA UR17, UR4, UR13, 0x3 ;  /* 0x0000000d04117291 */ /* 0x000fe2000f8e18ff */
[----:B--2---:R-:W-:Y:S01]  /*2440*/  @P3 MOV R2, 0x3000 ;  /* 0x0000300000023802 */ /* 0x004fe20000000f00 */
[----:B--2-4-:R-:W-:Y:S10]  /*2450*/  @P0 BRA `(.L_x_34) ;  /* 0x00000000000c0947 */ /* 0x014ff40003800000 */
[----:B------:R-:W-:-:S04]  /*2460*/  SHF.L.U32 R3, R12, 0x1f, RZ ;  /* 0x0000001f0c037819 */ /* 0x000fc800000006ff */
[----:B------:R-:W2:Y:S02]  /*2470*/  SYNCS.PHASECHK.TRANS64.TRYWAIT P0, [UR17+0x108], R3 ;  /* 0x00010803ff0075a7 */ /* 0x000ea40008001111 */
[----:B--2---:R-:W-:Y:S05]  /*2480*/  @!P0 BRA `(.L_x_35) ;  /* 0x0000008c00bc8947 */ /* 0x004fea0003800000 */
.L_x_34:
[----:B------:R2:W-:Y:S01]  /*2490*/  @P3 SYNCS.ARRIVE.TRANS64 RZ, [UR17], R2 ;  /* 0x00000002ffff39a7 */ /* 0x0005e20008000011 */
[----:B------:R-:W-:-:S04]  /*24a0*/  ULOP3.LUT UR5, UR21, 0x2, URZ, 0xfc, !UPT ;  /* 0x0000000215057892 */ /* 0x000fc8000f8efcff */
[----:B------:R-:W-:-:S09]  /*24b0*/  UISETP.NE.AND UP0, UPT, UR5, 0x2, UPT ;  /* 0x000000020500788c */ /* 0x000fd2000bf05270 */
[----:B------:R-:W-:Y:S05]  /*24c0*/  BRA.U UP0, `(.L_x_36) ;  /* 0x0000000100047547 */ /* 0x000fea000b800000 */
[----:B------:R-:W-:Y:S05]  /*24d0*/  BPT.TRAP 0x1 ;  /* 0x000000040000795c */ /* 0x000fea0000300000 */
.L_x_36:
[----:B------:R-:W-:Y:S04]  /*24e0*/  BSSY.RECONVERGENT B0, `(.L_x_37) ;  /* 0x0000003000007945 */ /* 0x000fe80003800200 */
[----:B------:R-:W-:Y:S05]  /*24f0*/  @!P2 BRA `(.L_x_38) ;  /* 0x000000000004a947 */ /* 0x000fea0003800000 */
[----:B------:R-:W-:Y:S05]  /*2500*/  BPT.TRAP 0x1 ;  /* 0x000000040000795c */ /* 0x000fea0000300000 */
.L_x_38:
[----:B------:R-:W-:Y:S05]  /*2510*/  BSYNC.RECONVERGENT B0 ;  /* 0x0000000000007941 */ /* 0x000fea0003800200 */
.L_x_37:
[----:B------:R-:W-:Y:S02]  /*2520*/  UIADD3 UR5, UPT, UPT, UR4, 0x1, URZ ;  /* 0x0000000104057890 */ /* 0x000fe4000fffe0ff */
[----:B------:R-:W-:Y:S02]  /*2530*/  UIADD3 UR14, UP1, UPT, UR28, 0x80, URZ ;  /* 0x000000801c0e7890 */ /* 0x000fe4000ff3e0ff */
[----:B------:R-:W-:Y:S02]  /*2540*/  UISETP.NE.AND UP0, UPT, UR5, 0x21, UPT ;  /* 0x000000210500788c */ /* 0x000fe4000bf05270 */
[----:B------:R-:W-:Y:S02]  /*2550*/  ULEA UR16, UR4, UR38, 0xb ;  /* 0x0000002604107291 */ /* 0x000fe4000f8e58ff */
[----:B------:R-:W-:Y:S02]  /*2560*/  USEL UR8, URZ, 0x1, UP0 ;  /* 0x00000001ff087887 */ /* 0x000fe40008000000 */
[----:B------:R-:W-:-:S02]  /*2570*/  USEL UR6, UR5, URZ, UP0 ;  /* 0x000000ff05067287 */ /* 0x000fc40008000000 */
[----:B------:R-:W-:Y:S02]  /*2580*/  UIADD3 UR22, UP0, UPT, UR28, 0x180, URZ ;  /* 0x000001801c167890 */ /* 0x000fe4000ff1e0ff */
[----:B------:R-:W-:Y:S01]  /*2590*/  ULEA UR5, UR6, UR13, 0x3 ;  /* 0x0000000d06057291 */ /* 0x000fe2000f8e18ff */
[----:B------:R-:W-:Y:S01]  /*25a0*/  LOP3.LUT R12, R12, UR8, RZ, 0x3c, !PT ;  /* 0x000000080c0c7c12 */ /* 0x000fe2000f8e3cff */
[----:B------:R-:W-:Y:S02]  /*25b0*/  ULEA UR8, UR4, UR37, 0xc ;  /* 0x0000002504087291 */ /* 0x000fe4000f8e60ff */
[----:B------:R-:W-:Y:S01]  /*25c0*/  USHF.L.U32 UR18, UR7, 0x5, URZ ;  /* 0x0000000507127899 */ /* 0x000fe200080006ff */
[----:B-1----:R-:W-:Y:S01]  /*25d0*/  SHF.L.U32 R0, R12, 0x1f, RZ ;  /* 0x0000001f0c007819 */ /* 0x002fe200000006ff */
[----:B------:R-:W-:Y:S02]  /*25e0*/  ULOP3.LUT UR17, UR17, 0xfefffff8, URZ, 0xc0, !UPT ;  /* 0xfefffff811117892 */ /* 0x000fe4000f8ec0ff */
[----:B------:R-:W-:Y:S01]  /*25f0*/  UPRMT UR4, URZ, 0x5410, UR25 ;  /* 0x00005410ff047896 */ /* 0x000fe20008000019 */
[----:B------:R3:W4:Y:S01]  /*2600*/  SYNCS.PHASECHK.TRANS64.TRYWAIT P0, [UR5+0x108], R0 ;  /* 0x00010800ff0075a7 */ /* 0x0007220008001105 */
[----:B------:R-:W-:-:S02]  /*2610*/  UIADD3.X UR15, UPT, UPT, URZ, UR29, URZ, UP1, !UPT ;  /* 0x0000001dff0f7290 */ /* 0x000fc40008ffe4ff */
[----:B------:R-:W-:Y:S02]  /*2620*/  UPRMT UR5, URZ, 0x5410, UR24 ;  /* 0x00005410ff057896 */ /* 0x000fe40008000018 */
[----:B------:R-:W-:Y:S01]  /*2630*/  UIADD3.X UR23, UPT, UPT, URZ, UR29, URZ, UP0, !UPT ;  /* 0x0000001dff177290 */ /* 0x000fe200087fe4ff */
[----:B------:R-:W-:Y:S01]  /*2640*/  UMOV UR32, 0x0 ;  /* 0x0000000000207882 */ /* 0x000fe20000000000 */
[----:B------:R-:W-:Y:S01]  /*2650*/  UMOV UR33, 0x10000000 ;  /* 0x1000000000217882 */ /* 0x000fe20000000000 */
[----:B------:R-:W-:Y:S01]  /*2660*/  UMOV UR19, UR35 ;  /* 0x0000002300137c82 */ /* 0x000fe20008000000 */
[----:B------:R-:W-:Y:S01]  /*2670*/  UMOV UR20, UR36 ;  /* 0x0000002400147c82 */ /* 0x000fe20008000000 */
[----:B------:R-:W-:Y:S01]  /*2680*/  UMOV UR12, UR36 ;  /* 0x00000024000c7c82 */ /* 0x000fe20008000000 */
[----:B------:R-:W-:Y:S01]  /*2690*/  UMOV UR9, UR17 ;  /* 0x0000001100097c82 */ /* 0x000fe20008000000 */
[----:B------:R-:W-:Y:S01]  /*26a0*/  UMOV UR10, UR18 ;  /* 0x00000012000a7c82 */ /* 0x000fe20008000000 */
[----:B------:R1:W-:Y:S01]  /*26b0*/  UTMALDG.3D.MULTICAST.2CTA [UR16], [UR14], UR4, desc[UR32] ;  /* 0x000020100e0073b4 */ /* 0x0003e20008211804 */
[----:B------:R-:W-:-:S04]  /*26c0*/  UIADD3 UR7, UPT, UPT, UR7, 0x1, URZ ;  /* 0x0000000107077890 */ /* 0x000fc8000fffe0ff */
[----:B------:R-:W-:Y:S01]  /*26d0*/  UISETP.NE.AND UP0, UPT, UR7, UR26, UPT ;  /* 0x0000001a0700728c */ /* 0x000fe2000bf05270 */
[----:B------:R3:W-:Y:S01]  /*26e0*/  UTMALDG.3D.MULTICAST.2CTA [UR8], [UR22], UR5, desc[UR32] ;  /* 0x00002008160073b4 */ /* 0x0007e20008211805 */
[----:B-1----:R-:W-:-:S07]  /*26f0*/  UMOV UR4, UR6 ;  /* 0x0000000600047c82 */ /* 0x002fce0008000000 */
[----:B---3--:R-:W-:Y:S05]  /*2700*/  BRA.U UP0, `(.L_x_39) ;  /* 0xfffffffd00487547 */ /* 0x008fea000b83ffff */
.L_x_33:
[C---:B------:R-:W-:Y:S01]  /*2710*/  LEA R3, R11.reuse, UR13, 0x3 ;  /* 0x0000000d0b037c11 */ /* 0x040fe2000f8e18ff */
[----:B------:R-:W-:Y:S01]  /*2720*/  NOP ;  /* 0x0000000000007918 */ /* 0x000fe20000000000 */
[----:B-1----:R-:W-:Y:S02]  /*2730*/  SHF.L.U32 R0, R10, 0x1f, RZ ;  /* 0x0000001f0a007819 */ /* 0x002fe400000006ff */
[----:B------:R-:W-:Y:S02]  /*2740*/  LEA R5, R11, UR13, 0x4 ;  /* 0x0000000d0b057c11 */ /* 0x000fe4000f8e20ff */
[----:B--2-4-:R-:W1:Y:S02]  /*2750*/  SYNCS.PHASECHK.TRANS64.TRYWAIT P0, [R3+URZ+0x260], R0 ;  /* 0x00026000030075a7 */ /* 0x014e6400080011ff */
[----:B-1----:R-:W-:Y:S05]  /*2760*/  @!P0 BRA `(.L_x_40) ;  /* 0x0000008c001c8947 */ /* 0x002fea0003800000 */
.L_x_176:
[----:B------:R-:W2:Y:S01]  /*2770*/  LDS.128 R4, [R5+0x2f0] ;  /* 0x0002f00005047984 */ /* 0x000ea20000000c00 */
[----:B------:R-:W-:Y:S01]  /*2780*/  UISETP.GE.AND UP0, UPT, UR45, 0x1, UPT ;  /* 0x000000012d00788c */ /* 0x000fe2000bf06270 */
[----:B------:R-:W-:Y:S01]  /*2790*/  @!PT LDS RZ, [RZ] ;  /* 0x00000000fffff984 */ /* 0x000fe20000000800 */
[----:B------:R-:W-:Y:S01]  /*27a0*/  @!PT LDS RZ, [RZ] ;  /* 0x00000000fffff984 */ /* 0x000fe20000000800 */
[----:B------:R-:W-:Y:S01]  /*27b0*/  @!PT LDS RZ, [RZ] ;  /* 0x00000000fffff984 */ /* 0x000fe20000000800 */
[----:B------:R-:W-:Y:S01]  /*27c0*/  @!PT LDS RZ, [RZ] ;  /* 0x00000000fffff984 */ /* 0x000fe20000000800 */
[----:B------:R3:W-:Y:S06]  /*27d0*/  MEMBAR.ALL.CTA ;  /* 0x0000000000007992 */ /* 0x0007ec0000008000 */
[----:B---3--:R-:W3:Y:S01]  /*27e0*/  FENCE.VIEW.ASYNC.S ;  /* 0x00000000000073c6 */ /* 0x008ee20000000000 */
[----:B--2---:R-:W-:-:S13]  /*27f0*/  LOP3.LUT P0, RZ, R6, 0x1, RZ, 0xc0, !PT ;  /* 0x0000000106ff7812 */ /* 0x004fda000780c0ff */
[----:B---3--:R-:W-:Y:S01]  /*2800*/  VOTEU.ANY UP1, P0 ;  /* 0x0000000000ff7886 */ /* 0x008fe20000020100 */
[----:B------:R-:W-:-:S13]  /*2810*/  PLOP3.LUT P0, PT, PT, PT, UP1, 0x80, 0x8 ;  /* 0x000000000008781c */ /* 0x000fda0003f0f018 */
[----:B-1----:R-:W-:Y:S02]  /*2820*/  @P0 LOP3.LUT R0, R5, 0xffff, RZ, 0xc0, !PT ;  /* 0x0000ffff05000812 */ /* 0x002fe400078ec0ff */
[----:B------:R-:W-:Y:S02]  /*2830*/  @P0 MOV R2, R4 ;  /* 0x0000000400020202 */ /* 0x000fe40000000f00 */
[----:B------:R-:W-:Y:S01]  /*2840*/  @P0 R2UR UR5, R0 ;  /* 0x00000000000502ca */ /* 0x000fe200000e0000 */
[----:B------:R-:W-:Y:S01]  /*2850*/  VIADD R0, R3, 0x270 ;  /* 0x0000027003007836 */ /* 0x000fe20000000000 */
[----:B------:R-:W-:Y:S02]  /*2860*/  @P0 SHF.R.U32.HI R4, RZ, 0x10, R5 ;  /* 0x00000010ff040819 */ /* 0x000fe40000011605 */
[----:B------:R-:W-:Y:S02]  /*2870*/  @P0 R2UR UR7, R2 ;  /* 0x00000000020702ca */ /* 0x000fe400000e0000 */
[----:B------:R-:W-:-:S02]  /*2880*/  PRMT R0, RZ, 0x654, R0 ;  /* 0x00000654ff007816 */ /* 0x000fc40000000000 */
[----:B------:R-:W-:Y:S02]  /*2890*/  @P0 R2UR UR4, R4 ;  /* 0x00000000040402ca */ /* 0x000fe400000e0000 */
[----:B------:R1:W-:Y:S03]  /*28a0*/  SYNCS.ARRIVE.TRANS64.RED.A1T0 RZ, [R0+URZ], RZ ;  /* 0x000000ff00ff79a7 */ /* 0x0003e600081004ff */
[----:B------:R-:W-:-:S04]  /*28b0*/  @UP1 UMOV UR39, UR5 ;  /* 0x0000000500271c82 */ /* 0x000fc80008000000 */
[----:B------:R-:W-:-:S04]  /*28c0*/  @UP1 UMOV UR40, UR7 ;  /* 0x0000000700281c82 */ /* 0x000fc80008000000 */
[----:B------:R-:W-:Y:S01]  /*28d0*/  @UP1 UMOV UR36, UR4 ;  /* 0x0000000400241c82 */ /* 0x000fe20008000000 */
[----:B------:R-:W-:Y:S05]  /*28e0*/  BRA.U !UP0, `(.L_x_41) ;  /* 0x0000000108d47547 */ /* 0x000fea000b800000 */
[----:B------:R-:W2:Y:S01]  /*28f0*/  LDCU.128 UR16, c[0x0][0xb10] ;  /* 0x00016200ff1077ac */ /* 0x000ea20008000c00 */
[----:B------:R-:W3:Y:S01]  /*2900*/  LDCU UR12, c[0x0][0xb20] ;  /* 0x00016400ff0c77ac */ /* 0x000ee20008000800 */
[----:B------:R-:W4:Y:S01]  /*2910*/  LDCU UR20, c[0x0][0xb0c] ;  /* 0x00016180ff1477ac */ /* 0x000f220008000800 */
[----:B------:R-:W1:Y:S01]  /*2920*/  LDCU.64 UR8, c[0x0][0xb28] ;  /* 0x00016500ff0877ac */ /* 0x000e620008000a00 */
[----:B------:R-:W-:Y:S02]  /*2930*/  UISETP.NE.AND UP3, UPT, UR45, 0x1, UPT ;  /* 0x000000012d00788c */ /* 0x000fe4000bf65270 */
[----:B--2---:R-:W-:Y:S02]  /*2940*/  UIMAD.WIDE.U32 UR10, UR41, UR19, URZ ;  /* 0x00000013290a72a5 */ /* 0x004fe4000f8e00ff */
[----:B------:R-:W-:Y:S02]  /*2950*/  UIMAD.WIDE.U32 UR4, UR42, UR16, URZ ;  /* 0x000000102a0472a5 */ /* 0x000fe4000f8e00ff */
[----:B------:R-:W-:-:S02]  /*2960*/  UISETP.NE.AND UP0, UPT, UR18, 0x1, UPT ;  /* 0x000000011200788c */ /* 0x000fc4000bf05270 */
[----:B------:R-:W-:Y:S01]  /*2970*/  UIMAD.WIDE.U32 UR22, UR39, UR19, URZ ;  /* 0x00000013271672a5 */ /* 0x000fe2000f8e00ff */
[----:B------:R-:W-:Y:S02]  /*2980*/  UMOV UR10, UR11 ;  /* 0x0000000b000a7c82 */ /* 0x000fe40008000000 */
[----:B------:R-:W-:Y:S01]  /*2990*/  UMOV UR4, UR5 ;  /* 0x0000000500047c82 */ /* 0x000fe20008000000 */
[----:B---3--:R-:W-:Y:S02]  /*29a0*/  USHF.R.U32.HI UR10, URZ, UR12, UR10 ;  /* 0x0000000cff0a7299 */ /* 0x008fe4000801160a */
[----:B----4-:R-:W-:Y:S02]  /*29b0*/  UISETP.NE.AND UP2, UPT, UR20, 0x1, UPT ;  /* 0x000000011400788c */ /* 0x010fe4000bf45270 */
[----:B------:R-:W-:Y:S02]  /*29c0*/  USHF.R.U32.HI UR4, URZ, UR17, UR4 ;  /* 0x00000011ff047299 */ /* 0x000fe40008011604 */
[----:B------:R-:W-:-:S02]  /*29d0*/  USEL UR5, UR41, UR10, !UP0 ;  /* 0x0000000a29057287 */ /* 0x000fc4000c000000 */
[----:B------:R-:W-:Y:S02]  /*29e0*/  USEL UR7, UR42, UR4, !UP2 ;  /* 0x000000042a077287 */ /* 0x000fe4000d000000 */
[----:B-1----:R-:W-:Y:S01]  /*29f0*/  UIMAD.WIDE.U32 UR10, UR5, UR8, URZ ;  /* 0x00000008050a72a5 */ /* 0x002fe2000f8e00ff */
[----:B------:R-:W-:Y:S01]  /*2a00*/  UMOV UR4, UR23 ;  /* 0x0000001700047c82 */ /* 0x000fe20008000000 */
[----:B------:R-:W-:Y:S02]  /*2a10*/  UIMAD.WIDE.U32 UR14, UR40, UR16, URZ ;  /* 0x00000010280e72a5 */ /* 0x000fe4000f8e00ff */
[----:B------:R-:W-:-:S03]  /*2a20*/  UIMAD.WIDE.U32 UR22, UR7, UR8, URZ ;  /* 0x00000008071672a5 */ /* 0x000fc6000f8e00ff */
[----:B------:R-:W-:Y:S01]  /*2a30*/  UMOV UR10, UR11 ;  /* 0x0000000b000a7c82 */ /* 0x000fe20008000000 */
[----:B------:R-:W-:Y:S02]  /*2a40*/  USHF.R.U32.HI UR4, URZ, UR12, UR4 ;  /* 0x0000000cff047299 */ /* 0x000fe40008011604 */
[----:B------:R-:W-:Y:S01]  /*2a50*/  @UP3 USHF.R.U32.HI UR5, URZ, UR9, UR10 ;  /* 0x00000009ff053299 */ /* 0x000fe2000801160a */
[----:B------:R-:W-:Y:S01]  /*2a60*/  UMOV UR14, UR15 ;  /* 0x0000000f000e7c82 */ /* 0x000fe20008000000 */
[----:B------:R-:W-:Y:S01]  /*2a70*/  UMOV UR22, UR23 ;  /* 0x0000001700167c82 */ /* 0x000fe20008000000 */
[----:B------:R-:W-:Y:S02]  /*2a80*/  USHF.R.U32.HI UR17, URZ, UR17, UR14 ;  /* 0x00000011ff117299 */ /* 0x000fe4000801160e */
[----:B------:R-:W-:Y:S02]  /*2a90*/  USEL UR4, UR39, UR4, !UP0 ;  /* 0x0000000427047287 */ /* 0x000fe4000c000000 */
[----:B------:R-:W-:-:S02]  /*2aa0*/  @UP3 USHF.R.U32.HI UR7, URZ, UR9, UR22 ;  /* 0x00000009ff073299 */ /* 0x000fc40008011616 */
[----:B------:R-:W-:Y:S02]  /*2ab0*/  UIMAD UR10, UR45, UR5, URZ ;  /* 0x000000052d0a72a4 */ /* 0x000fe4000f8e02ff */
[----:B------:R-:W-:Y:S02]  /*2ac0*/  USEL UR5, UR40, UR17, !UP2 ;  /* 0x0000001128057287 */ /* 0x000fe4000d000000 */
[----:B------:R-:W-:Y:S02]  /*2ad0*/  UIMAD UR12, UR45, UR7, URZ ;  /* 0x000000072d0c72a4 */ /* 0x000fe4000f8e02ff */
[----:B------:R-:W-:Y:S02]  /*2ae0*/  UISETP.GE.AND UP0, UPT, UR4, UR10, UPT ;  /* 0x0000000a0400728c */ /* 0x000fe4000bf06270 */
[----:B------:R-:W-:Y:S02]  /*2af0*/  UIMAD.WIDE.U32 UR10, UR4, UR8, URZ ;  /* 0x00000008040a72a5 */ /* 0x000fe4000f8e00ff */
[----:B------:R-:W-:-:S02]  /*2b00*/  UISETP.GE.OR UP0, UPT, UR5, UR12, UP0 ;  /* 0x0000000c0500728c */ /* 0x000fc40008706670 */
        /* <DEDUP_REMOVED lines=19> */
.L_x_41:
[----:B------:R-:W2:Y:S02]  /*2c40*/  LDCU UR4, c[0x0][0xb30] ;  /* 0x00016600ff0477ac */ /* 0x000ea40008000800 */
[----:B--2---:R-:W-:-:S09]  /*2c50*/  UISETP.NE.AND UP0, UPT, UR4, 0x1, UPT ;  /* 0x000000010400788c */ /* 0x004fd2000bf05270 */
        /* <DEDUP_REMOVED lines=14> */
[----:B------:R-:W-:Y:S02]  /*2d40*/  UIADD3 UR7, UPT, UPT, UR5, -UR4, URZ ;  /* 0x8000000405077290 */ /* 0x000fe4000fffe0ff */
[----:B------:R-:W-:Y:S02]  /*2d50*/  UIADD3 UR4, UPT, UPT, -UR5, UR4, URZ ;  /* 0x0000000405047290 */ /* 0x000fe4000fffe1ff */
[----:B------:R-:W-:Y:S02]  /*2d60*/  UIMAD UR39, UR7, UR18, UR39 ;  /* 0x00000012072772a4 */ /* 0x000fe4000f8e0227 */
[----:B------:R-:W-:-:S12]  /*2d70*/  UIMAD UR40, UR4, UR10, UR40 ;  /* 0x0000000a042872a4 */ /* 0x000fd8000f8e0228 */
.L_x_42:
[----:B------:R-:W-:Y:S01]  /*2d80*/  VIADD R11, R11, 0x1 ;  /* 0x000000010b0b7836 */ /* 0x000fe20000000000 */
[----:B------:R-:W-:Y:S01]  /*2d90*/  PLOP3.LUT P1, PT, PT, PT, PT, 0x80, 0x8 ;  /* 0x000000000008781c */ /* 0x000fe20003f2f070 */
[----:B------:R-:W-:Y:S02]  /*2da0*/  UIADD3 UR20, UPT, UPT, UR40, UR59, URZ ;  /* 0x0000003b28147290 */ /* 0x000fe4000fffe0ff */
[----:B------:R-:W-:Y:S01]  /*2db0*/  UIADD3 UR26, UPT, UPT, UR39, UR62, URZ ;  /* 0x0000003e271a7290 */ /* 0x000fe2000fffe0ff */
[----:B------:R-:W-:-:S04]  /*2dc0*/  ISETP.NE.AND P0, PT, R11, 0x2, PT ;  /* 0x000000020b00780c */ /* 0x000fc80003f05270 */
[----:B------:R-:W-:Y:S02]  /*2dd0*/  SEL R3, RZ, 0x1, P0 ;  /* 0x00000001ff037807 */ /* 0x000fe40000000000 */
[----:B------:R-:W-:Y:S02]  /*2de0*/  SEL R11, R11, RZ, P0 ;  /* 0x000000ff0b0b7207 */ /* 0x000fe40000000000 */
[----:B------:R-:W-:Y:S01]  /*2df0*/  LOP3.LUT R10, R10, R3, RZ, 0x3c, !PT ;  /* 0x000000030a0a7212 */ /* 0x000fe200078e3cff */
[----:B------:R-:W-:Y:S06]  /*2e00*/  BRA.U UP1, `(.L_x_43) ;  /* 0xfffffff101447547 */ /* 0x000fec000b83ffff */
[----:B------:R-:W-:Y:S01]  /*2e10*/  UIADD3 UR13, UPT, UPT, UR13, 0x108, URZ ;  /* 0x000001080d0d7890 */ /* 0x000fe2000fffe0ff */
[----:B------:R-:W-:-:S03]  /*2e20*/  SHF.L.U32 R3, R12, 0x1f, RZ ;  /* 0x0000001f0c037819 */ /* 0x000fc600000006ff */
[----:B------:R-:W-:-:S09]  /*2e30*/  ULEA UR4, UR6, UR13, 0x3 ;  /* 0x0000000d06047291 */ /* 0x000fd2000f8e18ff */
[----:B------:R-:W2:Y:S02]  /*2e40*/  SYNCS.PHASECHK.TRANS64.TRYWAIT P0, [UR4], R3 ;  /* 0x00000003ff0075a7 */ /* 0x000ea40008001104 */
[----:B--2---:R-:W-:Y:S05]  /*2e50*/  @!P0 BRA `(.L_x_44) ;  /* 0x0000008400748947 */ /* 0x004fea0003800000 */
.L_x_178:
[----:B------:R-:W-:-:S04]  /*2e60*/  UIADD3 UR4, UPT, UPT, UR6, 0x1, URZ ;  /* 0x0000000106047890 */ /* 0x000fc8000fffe0ff */
[----:B------:R-:W-:-:S04]  /*2e70*/  UISETP.NE.AND UP0, UPT, UR4, 0x21, UPT ;  /* 0x000000210400788c */ /* 0x000fc8000bf05270 */
[----:B------:R-:W-:Y:S02]  /*2e80*/  USEL UR6, URZ, 0x1, UP0 ;  /* 0x00000001ff067887 */ /* 0x000fe40008000000 */
[----:B------:R-:W-:-:S04]  /*2e90*/  USEL UR4, UR4, URZ, UP0 ;  /* 0x000000ff04047287 */ /* 0x000fc80008000000 */
[----:B------:R-:W-:Y:S01]  /*2ea0*/  ULEA UR5, UR4, UR13, 0x3 ;  /* 0x0000000d04057291 */ /* 0x000fe2000f8e18ff */
[----:B------:R-:W-:-:S04]  /*2eb0*/  LOP3.LUT R2, R12, UR6, RZ, 0x3c, !PT ;  /* 0x000000060c027c12 */ /* 0x000fc8000f8e3cff */
[----:B-1----:R-:W-:-:S04]  /*2ec0*/  SHF.L.U32 R3, R2, 0x1f, RZ ;  /* 0x0000001f02037819 */ /* 0x002fc800000006ff */
[----:B------:R-:W1:Y:S02]  /*2ed0*/  SYNCS.PHASECHK.TRANS64.TRYWAIT P0, [UR5], R3 ;  /* 0x00000003ff0075a7 */ /* 0x000e640008001105 */
[----:B-1----:R-:W-:Y:S05]  /*2ee0*/  @!P0 BRA `(.L_x_45) ;  /* 0x0000008400688947 */ /* 0x002fea0003800000 */
.L_x_180:
        /* <DEDUP_REMOVED lines=9> */
.L_x_182:
        /* <DEDUP_REMOVED lines=9> */
.L_x_184:
        /* <DEDUP_REMOVED lines=9> */
.L_x_186:
        /* <DEDUP_REMOVED lines=9> */
.L_x_188:
        /* <DEDUP_REMOVED lines=9> */
.L_x_190:
        /* <DEDUP_REMOVED lines=9> */
.L_x_192:
        /* <DEDUP_REMOVED lines=9> */
.L_x_194:
        /* <DEDUP_REMOVED lines=9> */
.L_x_196:
        /* <DEDUP_REMOVED lines=9> */
.L_x_198:
        /* <DEDUP_REMOVED lines=9> */
.L_x_200:
        /* <DEDUP_REMOVED lines=9> */
.L_x_202:
        /* <DEDUP_REMOVED lines=9> */
.L_x_204:
        /* <DEDUP_REMOVED lines=9> */
.L_x_206:
        /* <DEDUP_REMOVED lines=9> */
.L_x_208:
        /* <DEDUP_REMOVED lines=9> */
.L_x_210:
        /* <DEDUP_REMOVED lines=9> */
.L_x_212:
        /* <DEDUP_REMOVED lines=9> */
.L_x_214:
        /* <DEDUP_REMOVED lines=9> */
.L_x_216:
        /* <DEDUP_REMOVED lines=9> */
.L_x_218:
        /* <DEDUP_REMOVED lines=9> */
.L_x_220:
        /* <DEDUP_REMOVED lines=9> */
.L_x_222:
        /* <DEDUP_REMOVED lines=9> */
.L_x_224:
        /* <DEDUP_REMOVED lines=9> */
.L_x_226:
        /* <DEDUP_REMOVED lines=9> */
.L_x_228:
        /* <DEDUP_REMOVED lines=9> */
.L_x_230:
        /* <DEDUP_REMOVED lines=9> */
.L_x_232:
        /* <DEDUP_REMOVED lines=9> */
.L_x_234:
        /* <DEDUP_REMOVED lines=9> */
.L_x_236:
        /* <DEDUP_REMOVED lines=9> */
.L_x_238:
        /* <DEDUP_REMOVED lines=9> */
.L_x_240:
[----:B------:R-:W-:-:S04]  /*3fd0*/  UIADD3 UR4, UPT, UPT, UR4, 0x1, URZ ;  /* 0x0000000104047890 */ /* 0x000fc8000fffe0ff */
[----:B------:R-:W-:-:S04]  /*3fe0*/  UISETP.NE.AND UP0, UPT, UR4, 0x21, UPT ;  /* 0x000000210400788c */ /* 0x000fc8000bf05270 */
[----:B------:R-:W-:Y:S02]  /*3ff0*/  USEL UR5, URZ, 0x1, UP0 ;  /* 0x00000001ff057887 */ /* 0x000fe40008000000 */
[----:B------:R-:W-:-:S04]  /*4000*/  USEL UR4, UR4, URZ, UP0 ;  /* 0x000000ff04047287 */ /* 0x000fc80008000000 */
[----:B------:R-:W-:Y:S01]  /*4010*/  ULEA UR4, UR4, UR13, 0x3 ;  /* 0x0000000d04047291 */ /* 0x000fe2000f8e18ff */
[----:B-1----:R-:W-:-:S04]  /*4020*/  LOP3.LUT R3, R2, UR5, RZ, 0x3c, !PT ;  /* 0x0000000502037c12 */ /* 0x002fc8000f8e3cff */
[----:B------:R-:W-:Y:S01]  /*4030*/  SHF.L.U32 R3, R3, 0x1f, RZ ;  /* 0x0000001f03037819 */ /* 0x000fe200000006ff */
[----:B------:R-:W-:-:S07]  /*4040*/  IMAD.U32 R0, RZ, RZ, UR4 ;  /* 0x00000004ff007e24 */ /* 0x000fce000f8e00ff */
.L_x_76:
[----:B-1----:R1:W2:Y:S02]  /*4050*/  SYNCS.PHASECHK.TRANS64.TRYWAIT P0, [R0+URZ], R3 ;  /* 0x00000003000075a7 */ /* 0x0022a400080011ff */
[----:B--2---:R-:W-:Y:S05]  /*4060*/  @!P0 NANOSLEEP.SYNCS 0x989680 ;  /* 0x009896800000895d */ /* 0x004fea0003900000 */
[----:B------:R-:W2:Y:S02]  /*4070*/  @!P0 SYNCS.PHASECHK.TRANS64 P0, [R0+URZ], R3 ;  /* 0x00000003000085a7 */ /* 0x000ea400080010ff */
[----:B--2---:R-:W-:Y:S05]  /*4080*/  @P0 EXIT ;  /* 0x000000000000094d */ /* 0x004fea0003800000 */
[----:B------:R-:W-:Y:S05]  /*4090*/  BRA `(.L_x_76) ;  /* 0xfffffffc00ec7947 */ /* 0x000fea000383ffff */
.L_x_23:
[----:B------:R-:W-:-:S04]  /*40a0*/  UISETP.NE.AND UP0, UPT, UR58, URZ, UPT ;  /* 0x000000ff3a00728c */ /* 0x000fc8000bf05270 */
[----:B------:R-:W-:-:S09]  /*40b0*/  UISETP.NE.OR UP0, UPT, UR22, 0x1, UP0 ;  /* 0x000000011600788c */ /* 0x000fd20008705670 */
[----:B------:R-:W-:Y:S05]  /*40c0*/  BRA.U UP0, `(.L_x_77) ;  /* 0x0000000500487547 */ /* 0x000fea000b800000 */
[----:B------:R-:W-:Y:S01]  /*40d0*/  ISETP.GE.U32.AND P2, PT, R0, 0x8, PT ;  /* 0x000000080000780c */ /* 0x000fe20003f46070 */
[----:B------:R-:W-:Y:S01]  /*40e0*/  IMAD.MOV.U32 R12, RZ, RZ, 0x1 ;  /* 0x00000001ff0c7424 */ /* 0x000fe200078e00ff */
[----:B------:R-:W-:Y:S02]  /*40f0*/  CS2R R10, SRZ ;  /* 0x00000000000a7805 */ /* 0x000fe4000001ff00 */
[----:B------:R-:W-:Y:S01]  /*4100*/  CS2R R8, SRZ ;  /* 0x0000000000087805 */ /* 0x000fe2000001ff00 */
[----:B------:R-:W-:Y:S01]  /*4110*/  UMOV UR4, 0x400 ;  /* 0x0000040000047882 */ /* 0x000fe20000000000 */
[----:B------:R-:W-:Y:S01]  /*4120*/  UMOV UR5, URZ ;  /* 0x000000ff00057c82 */ /* 0x000fe20008000000 */
[----:B------:R-:W-:-:S12]  /*4130*/  ULEA UR6, UR58, UR4, 0x18 ;  /* 0x000000043a067291 */ /* 0x000fd8000f8ec0ff */
.L_x_81:
[----:B------:R-:W-:Y:S02]  /*4140*/  LEA R2, R8, UR6, 0x3 ;  /* 0x0000000608027c11 */ /* 0x000fe4000f8e18ff */
[----:B------:R-:W-:-:S03]  /*4150*/  SHF.L.U32 R5, R9, 0x1f, RZ ;  /* 0x0000001f09057819 */ /* 0x000fc600000006ff */
[----:B------:R-:W-:Y:S01]  /*4160*/  VIADD R4, R2, 0x2d0 ;  /* 0x000002d002047836 */ /* 0x000fe20000000000 */
[----:B------:R-:W2:Y:S02]  /*4170*/  SYNCS.PHASECHK.TRANS64.TRYWAIT P0, [R2+URZ+0x2c0], R5 ;  /* 0x0002c005020075a7 */ /* 0x000ea400080011ff */
[----:B--2---:R-:W-:Y:S05]  /*4180*/  @!P0 BRA `(.L_x_78) ;  /* 0x0000007c00a88947 */ /* 0x004fea0003800000 */
.L_x_241:
[----:B------:R-:W-:Y:S01]  /*4190*/  ULEA UR4, UR5, UR6, 0x3 ;  /* 0x0000000605047291 */ /* 0x000fe2000f8e18ff */
[----:B------:R-:W-:Y:S02]  /*41a0*/  PRMT R4, RZ, 0x654, R4 ;  /* 0x00000654ff047816 */ /* 0x000fe40000000004 */
[----:B--2---:R-:W-:Y:S01]  /*41b0*/  SHF.L.U32 R5, R12, 0x1f, RZ ;  /* 0x0000001f0c057819 */ /* 0x004fe200000006ff */
[----:B------:R-:W-:Y:S01]  /*41c0*/  UIADD3 UR7, UPT, UPT, UR4, 0x260, URZ ;  /* 0x0000026004077890 */ /* 0x000fe2000fffe0ff */
[----:B------:R2:W-:Y:S05]  /*41d0*/  SYNCS.ARRIVE.TRANS64.RED.A1T0 RZ, [R4+URZ], RZ ;  /* 0x000000ff04ff79a7 */ /* 0x0005ea00081004ff */
[----:B------:R-:W-:Y:S01]  /*41e0*/  IMAD.U32 R7, RZ, RZ, UR7 ;  /* 0x00000007ff077e24 */ /* 0x000fe2000f8e00ff */
[----:B------:R-:W3:Y:S04]  /*41f0*/  SYNCS.PHASECHK.TRANS64.TRYWAIT P0, [UR4+0x270], R5 ;  /* 0x00027005ff0075a7 */ /* 0x000ee80008001104 */
[----:B------:R-:W-:Y:S01]  /*4200*/  PRMT R6, R0, 0x654, R7 ;  /* 0x0000065400067816 */ /* 0x000fe20000000007 */
[----:B--2---:R-:W-:Y:S01]  /*4210*/  @!P2 IMAD.MOV.U32 R4, RZ, RZ, 0x10 ;  /* 0x00000010ff04a424 */ /* 0x004fe200078e00ff */
[----:B---3--:R-:W-:Y:S06]  /*4220*/  @!P0 BRA `(.L_x_79) ;  /* 0x0000007c00948947 */ /* 0x008fec0003800000 */
.L_x_243:
[----:B------:R-:W-:Y:S01]  /*4230*/  ULEA UR8, UR5, UR6, 0x4 ;  /* 0x0000000605087291 */ /* 0x000fe2000f8e20ff */
[----:B------:R-:W-:Y:S01]  /*4240*/  SEL R3, R6, R3, !P2 ;  /* 0x0000000306037207 */ /* 0x000fe20005000000 */
[----:B------:R-:W-:Y:S01]  /*4250*/  UIADD3 UR9, UPT, UPT, UR4, 0x260, URZ ;  /* 0x0000026004097890 */ /* 0x000fe2000fffe0ff */
[----:B--2---:R-:W-:Y:S01]  /*4260*/  LEA R2, R11, UR6, 0x3 ;  /* 0x000000060b027c11 */ /* 0x004fe2000f8e18ff */
[----:B------:R-:W-:Y:S01]  /*4270*/  UIADD3 UR8, UPT, UPT, UR8, 0x2f0, URZ ;  /* 0x000002f008087890 */ /* 0x000fe2000fffe0ff */
[----:B------:R-:W-:Y:S01]  /*4280*/  SHF.L.U32 R5, R10, 0x1f, RZ ;  /* 0x0000001f0a057819 */ /* 0x000fe200000006ff */
[----:B------:R2:W-:Y:S01]  /*4290*/  @!P2 SYNCS.ARRIVE.TRANS64.RED RZ, [R3+URZ], R4 ;  /* 0x0000000403ffa9a7 */ /* 0x0005e200080004ff */
[----:B------:R-:W-:Y:S01]  /*42a0*/  UIADD3 UR4, UPT, UPT, UR5, 0x1, URZ ;  /* 0x0000000105047890 */ /* 0x000fe2000fffe0ff */
[----:B------:R-:W-:-:S03]  /*42b0*/  VIADD R8, R8, 0x1 ;  /* 0x0000000108087836 */ /* 0x000fc60000000000 */
[----:B------:R-:W-:Y:S02]  /*42c0*/  UISETP.NE.AND UP0, UPT, UR4, 0x2, UPT ;  /* 0x000000020400788c */ /* 0x000fe4000bf05270 */
[----:B------:R-:W-:Y:S06]  /*42d0*/  UGETNEXTWORKID.BROADCAST [UR8], [UR9] ;  /* 0x00000000080073ca */ /* 0x000fec0008000100 */
[----:B------:R-:W-:Y:S01]  /*42e0*/  USEL UR7, URZ, 0x1, UP0 ;  /* 0x00000001ff077887 */ /* 0x000fe20008000000 */
[----:B------:R-:W-:Y:S01]  /*42f0*/  ISETP.NE.AND P0, PT, R8, 0x2, PT ;  /* 0x000000020800780c */ /* 0x000fe20003f05270 */
[----:B------:R-:W-:Y:S01]  /*4300*/  USEL UR5, UR4, URZ, UP0 ;  /* 0x000000ff04057287 */ /* 0x000fe20008000000 */
[----:B------:R-:W3:Y:S03]  /*4310*/  SYNCS.PHASECHK.TRANS64.TRYWAIT P1, [R2+URZ+0x260], R5 ;  /* 0x00026005020075a7 */ /* 0x000ee600080211ff */
[----:B------:R-:W-:Y:S01]  /*4320*/  LOP3.LUT R12, R12, UR7, RZ, 0x3c, !PT ;  /* 0x000000070c0c7c12 */ /* 0x000fe2000f8e3cff */
[----:B--23--:R-:W-:Y:S07]  /*4330*/  @!P1 BRA `(.L_x_80) ;  /* 0x0000007c00689947 */ /* 0x00cfee0003800000 */
.L_x_244:
[C---:B------:R-:W-:Y:S01]  /*4340*/  LEA R4, R11.reuse, UR6, 0x4 ;  /* 0x000000060b047c11 */ /* 0x040fe2000f8e20ff */
[----:B--2---:R-:W-:Y:S01]  /*4350*/  VIADD R2, R2, 0x270 ;  /* 0x0000027002027836 */ /* 0x004fe20000000000 */
[----:B------:R-:W-:Y:S01]  /*4360*/  SEL R8, R8, RZ, P0 ;  /* 0x000000ff08087207 */ /* 0x000fe20000000000 */
[----:B------:R-:W-:-:S03]  /*4370*/  VIADD R11, R11, 0x1 ;  /* 0x000000010b0b7836 */ /* 0x000fc60000000000 */
[----:B------:R-:W2:Y:S01]  /*4380*/  LDS.128 R4, [R4+0x2f0] ;  /* 0x0002f00004047984 */ /* 0x000ea20000000c00 */
[----:B------:R-:W-:Y:S02]  /*4390*/  PRMT R2, RZ, 0x654, R2 ;  /* 0x00000654ff027816 */ /* 0x000fe40000000002 */
[C---:B------:R-:W-:Y:S01]  /*43a0*/  ISETP.NE.AND P1, PT, R11.reuse, 0x2, PT ;  /* 0x000000020b00780c */ /* 0x040fe20003f25270 */
[----:B------:R-:W-:Y:S01]  /*43b0*/  @!PT LDS RZ, [RZ] ;  /* 0x00000000fffff984 */ /* 0x000fe20000000800 */
[----:B------:R-:W-:Y:S01]  /*43c0*/  @!PT LDS RZ, [RZ] ;  /* 0x00000000fffff984 */ /* 0x000fe20000000800 */
[----:B------:R-:W-:Y:S01]  /*43d0*/  @!PT LDS RZ, [RZ] ;  /* 0x00000000fffff984 */ /* 0x000fe20000000800 */
[----:B------:R-:W-:Y:S01]  /*43e0*/  @!PT LDS RZ, [RZ] ;  /* 0x00000000fffff984 */ /* 0x000fe20000000800 */
[----:B------:R3:W-:Y:S06]  /*43f0*/  MEMBAR.ALL.CTA ;  /* 0x0000000000007992 */ /* 0x0007ec0000008000 */
[----:B---3--:R-:W3:Y:S01]  /*4400*/  FENCE.VIEW.ASYNC.S ;  /* 0x00000000000073c6 */ /* 0x008ee20000000000 */
[----:B------:R-:W-:Y:S01]  /*4410*/  SEL R11, R11, RZ, P1 ;  /* 0x000000ff0b0b7207 */ /* 0x000fe20000800000 */
[----:B---3--:R3:W-:Y:S01]  /*4420*/  SYNCS.ARRIVE.TRANS64.RED.A1T0 RZ, [R2+URZ], RZ ;  /* 0x000000ff02ff79a7 */ /* 0x0087e200081004ff */
[----:B--2---:R-:W-:-:S02]  /*4430*/  LOP3.LUT P3, RZ, R6, 0x1, RZ, 0xc0, !PT ;  /* 0x0000000106ff7812 */ /* 0x004fc4000786c0ff */
[----:B------:R-:W-:-:S04]  /*4440*/  SEL R5, RZ, 0x1, P1 ;  /* 0x00000001ff057807 */ /* 0x000fc80000800000 */
[----:B------:R-:W-:Y:S02]  /*4450*/  LOP3.LUT R10, R10, R5, RZ, 0x3c, !PT ;  /* 0x000000050a0a7212 */ /* 0x000fe400078e3cff */
[----:B---3--:R-:W-:-:S04]  /*4460*/  SEL R2, RZ, 0x1, P0 ;  /* 0x00000001ff027807 */ /* 0x008fc80000000000 */
[----:B------:R-:W-:Y:S01]  /*4470*/  LOP3.LUT R9, R9, R2, RZ, 0x3c, !PT ;  /* 0x0000000209097212 */ /* 0x000fe200078e3cff */
[----:B------:R-:W-:Y:S06]  /*4480*/  @P3 BRA `(.L_x_81) ;  /* 0xfffffffc002c3947 */ /* 0x000fec000383ffff */
[----:B------:R-:W-:Y:S01]  /*4490*/  ULEA UR4, UR5, UR6, 0x3 ;  /* 0x0000000605047291 */ /* 0x000fe2000f8e18ff */
[----:B------:R-:W-:-:S08]  /*44a0*/  SHF.L.U32 R3, R12, 0x1f, RZ ;  /* 0x0000001f0c037819 */ /* 0x000fd000000006ff */
[----:B------:R-:W2:Y:S02]  /*44b0*/  SYNCS.PHASECHK.TRANS64 P0, [UR4+0x270], R3 ;  /* 0x00027003ff0075a7 */ /* 0x000ea40008001004 */
[----:B--2---:R-:W-:Y:S05]  /*44c0*/  @P0 BRA `(.L_x_82) ;  /* 0x0000000000080947 */ /* 0x004fea0003800000 */
[----:B------:R-:W2:Y:S02]  /*44d0*/  SYNCS.PHASECHK.TRANS64.TRYWAIT P0, [UR4+0x270], R3 ;  /* 0x00027003ff0075a7 */ /* 0x000ea40008001104 */
[----:B--2---:R-:W-:Y:S05]  /*44e0*/  @!P0 BRA `(.L_x_83) ;  /* 0x0000007c00108947 */ /* 0x004fea0003800000 */
.L_x_82:
[----:B------:R-:W-:-:S04]  /*44f0*/  UIADD3 UR7, UPT, UPT, UR5, 0x1, URZ ;  /* 0x0000000105077890 */ /* 0x000fc8000fffe0ff */
[----:B------:R-:W-:-:S04]  /*4500*/  UISETP.NE.AND UP0, UPT, UR7, 0x2, UPT ;  /* 0x000000020700788c */ /* 0x000fc8000bf05270 */
[----:B------:R-:W-:Y:S02]  /*4510*/  USEL UR8, URZ, 0x1, UP0 ;  /* 0x00000001ff087887 */ /* 0x000fe40008000000 */
[----:B------:R-:W-:-:S04]  /*4520*/  USEL UR7, UR7, URZ, UP0 ;  /* 0x000000ff07077287 */ /* 0x000fc80008000000 */
[----:B------:R-:W-:Y:S01]  /*4530*/  ULEA UR7, UR7, UR6, 0x3 ;  /* 0x0000000607077291 */ /* 0x000fe2000f8e18ff */
[----:B--2---:R-:W-:-:S04]  /*4540*/  LOP3.LUT R3, R12, UR8, RZ, 0x3c, !PT ;  /* 0x000000080c037c12 */ /* 0x004fc8000f8e3cff */
[----:B------:R-:W-:-:S04]  /*4550*/  SHF.L.U32 R0, R3, 0x1f, RZ ;  /* 0x0000001f03007819 */ /* 0x000fc800000006ff */
[----:B------:R-:W2:Y:S02]  /*4560*/  SYNCS.PHASECHK.TRANS64 P0, [UR7+0x270], R0 ;  /* 0x00027000ff0075a7 */ /* 0x000ea40008001007 */
[----:B-12---:R-:W-:Y:S05]  /*4570*/  @P0 EXIT ;  /* 0x000000000000094d */ /* 0x006fea0003800000 */
[----:B------:R-:W-:Y:S02]  /*4580*/  SHF.L.U32 R3, R3, 0x1f, RZ ;  /* 0x0000001f03037819 */ /* 0x000fe400000006ff */
[----:B------:R-:W-:-:S07]  /*4590*/  MOV R0, UR7 ;  /* 0x0000000700007c02 */ /* 0x000fce0008000f00 */
.L_x_84:
[----:B-1----:R1:W2:Y:S02]  /*45a0*/  SYNCS.PHASECHK.TRANS64.TRYWAIT P0, [R0+URZ+0x270], R3 ;  /* 0x00027003000075a7 */ /* 0x0022a400080011ff */
[----:B--2---:R-:W-:Y:S05]  /*45b0*/  @!P0 NANOSLEEP.SYNCS 0x989680 ;  /* 0x009896800000895d */ /* 0x004fea0003900000 */
[----:B------:R-:W2:Y:S02]  /*45c0*/  @!P0 SYNCS.PHASECHK.TRANS64 P0, [R0+URZ+0x270], R3 ;  /* 0x00027003000085a7 */ /* 0x000ea400080010ff */
[----:B--2---:R-:W-:Y:S05]  /*45d0*/  @P0 EXIT ;  /* 0x000000000000094d */ /* 0x004fea0003800000 */
[----:B------:R-:W-:Y:S05]  /*45e0*/  BRA `(.L_x_84) ;  /* 0xfffffffc00ec7947 */ /* 0x000fea000383ffff */
.L_x_77:
[----:B------:R-:W-:Y:S05]  /*45f0*/  BRA.U UP6, `(.L_x_85) ;  /* 0x0000001106847547 */ /* 0x000fea000b800000 */
[----:B------:R-:W-:Y:S01]  /*4600*/  UMOV UR4, 0x40 ;  /* 0x0000004000047882 */ /* 0x000fe20000000000 */
[----:B------:R-:W-:Y:S01]  /*4610*/  NOP ;  /* 0x0000000000007918 */ /* 0x000fe20000000000 */
[----:B------:R-:W-:Y:S01]  /*4620*/  ULEA UR5, UR58, UR4, 0x18 ;  /* 0x000000043a057291 */ /* 0x000fe2000f8ec0ff */
[----:B------:R-:W-:Y:S02]  /*4630*/  UMOV UR6, 0x400 ;  /* 0x0000040000067882 */ /* 0x000fe40000000000 */
[----:B------:R-:W-:-:S06]  /*4640*/  ULEA UR6, UR58, UR6, 0x18 ;  /* 0x000000063a067291 */ /* 0x000fcc000f8ec0ff */
[----:B------:R-:W2:Y:S02]  /*4650*/  LDS.U8 R0, [UR5+0x1c] ;  /* 0x00001c05ff007984 */ /* 0x000ea40008000000 */
[----:B--2---:R-:W-:-:S13]  /*4660*/  ISETP.NE.AND P0, PT, R0, RZ, PT ;  /* 0x000000ff0000720c */ /* 0x004fda0003f05270 */
[----:B------:R-:W-:Y:S05]  /*4670*/  @P0 BRA `(.L_x_86) ;  /* 0x0000000400080947 */ /* 0x000fea0003800000 */
[----:B------:R-:W-:Y:S02]  /*4680*/  UISETP.NE.U32.AND UP1, UPT, UR34, 0x1, UPT ;  /* 0x000000012200788c */ /* 0x000fe4000bf25070 */
[----:B------:R-:W-:-:S07]  /*4690*/  UIADD3 UR7, UPT, UPT, UR5, 0x8, URZ ;  /* 0x0000000805077890 */ /* 0x000fce000fffe0ff */
[----:B------:R-:W-:Y:S05]  /*46a0*/  BRA.U !UP1, `(.L_x_87) ;  /* 0x00000001099c7547 */ /* 0x000fea000b800000 */
[----:B------:R-:W-:Y:S01]  /*46b0*/  ELECT P0, URZ, PT ;  /* 0x0000000000ff782f */ /* 0x000fe20003800000 */
[----:B------:R-:W-:-:S12]  /*46c0*/  BSSY B0, `(.L_x_87) ;  /* 0x0000025000007945 */ /* 0x000fd80003800000 */
[----:B------:R-:W-:Y:S05]  /*46d0*/  @!P0 BRA `(.L_x_88) ;  /* 0x00000000008c8947 */ /* 0x000fea0003800000 */
[----:B------:R-:W-:-:S05]  /*46e0*/  UMOV UR4, 0x10 ;  /* 0x0000001000047882 */ /* 0x000fca0000000000 */
[----:B------:R-:W-:Y:S04]  /*46f0*/  DEPBAR.LE SB2, 0x36 ;  /* 0x0000ad800000791a */ /* 0x000fe80000000000 */
[----:B------:R-:W2:Y:S02]  /*4700*/  UTCATOMSWS.2CTA.FIND_AND_SET.ALIGN UP0, UR4, UR4 ;  /* 0x00000004000475e3 */ /* 0x000ea40008200800 */
[----:B--2---:R-:W-:Y:S01]  /*4710*/  MOV R11, UR4 ;  /* 0x00000004000b7c02 */ /* 0x004fe20008000f00 */
[----:B------:R-:W-:Y:S06]  /*4720*/  BRA.U UP0, `(.L_x_89) ;  /* 0x0000000100187547 */ /* 0x000fec000b800000 */
.L_x_90:
[----:B------:R-:W-:Y:S05]  /*4730*/  NANOSLEEP 0x64 ;  /* 0x000000640000795d */ /* 0x000fea0003800000 */
[----:B------:R-:W-:-:S05]  /*4740*/  UMOV UR4, 0x10 ;  /* 0x0000001000047882 */ /* 0x000fca0000000000 */
[----:B------:R-:W-:Y:S04]  /*4750*/  DEPBAR.LE SB2, 0x36 ;  /* 0x0000ad800000791a */ /* 0x000fe80000000000 */
[----:B------:R-:W2:Y:S02]  /*4760*/  UTCATOMSWS.2CTA.FIND_AND_SET.ALIGN UP0, UR4, UR4 ;  /* 0x00000004000475e3 */ /* 0x000ea40008200800 */
[----:B--2---:R-:W-:Y:S01]  /*4770*/  MOV R11, UR4 ;  /* 0x00000004000b7c02 */ /* 0x004fe20008000f00 */
[----:B------:R-:W-:Y:S05]  /*4780*/  BRA.U !UP0, `(.L_x_90) ;  /* 0xfffffffd08e87547 */ /* 0x000fea000b83ffff */
.L_x_89:
[----:B------:R-:W2:Y:S01]  /*4790*/  LDS R7, [UR5+0x10] ;  /* 0x00001005ff077984 */ /* 0x000ea20008000800 */
[----:B------:R-:W-:Y:S01]  /*47a0*/  IMAD.U32 R5, RZ, RZ, UR6 ;  /* 0x00000006ff057e24 */ /* 0x000fe2000f8e00ff */
[----:B------:R-:W-:-:S03]  /*47b0*/  MOV R4, UR29 ;  /* 0x0000001d00047c02 */ /* 0x000fc60008000f00 */
[----:B------:R-:W-:Y:S01]  /*47c0*/  VIADD R5, R5, 0x310 ;  /* 0x0000031005057836 */ /* 0x000fe20000000000 */
[----:B--2---:R-:W-:-:S04]  /*47d0*/  SHF.L.U32 R7, R7, 0x1f, RZ ;  /* 0x0000001f07077819 */ /* 0x004fc800000006ff */
[----:B------:R-:W2:Y:S02]  /*47e0*/  SYNCS.PHASECHK.TRANS64.TRYWAIT P0, [UR5+0x8], R7 ;  /* 0x00000807ff0075a7 */ /* 0x000ea40008001105 */
[----:B--2---:R-:W-:Y:S05]  /*47f0*/  @P0 BRA `(.L_x_91) ;  /* 0x0000000000080947 */ /* 0x004fea0003800000 */
[----:B------:R-:W2:Y:S02]  /*4800*/  SYNCS.PHASECHK.TRANS64.TRYWAIT P0, [UR5+0x8], R7 ;  /* 0x00000807ff0075a7 */ /* 0x000ea40008001105 */
[----:B--2---:R-:W-:Y:S05]  /*4810*/  @!P0 BRA `(.L_x_92) ;  /* 0x00000078005c8947 */ /* 0x004fea0003800000 */
.L_x_91:
[----:B--2---:R-:W-:Y:S01]  /*4820*/  HFMA2 R0, -RZ, RZ, 0, 5.9604644775390625e-08 ;  /* 0x00000001ff007431 */ /* 0x004fe200000001ff */
[----:B------:R-:W-:Y:S01]  /*4830*/  UPRMT UR4, UR29, 0x654, UR7 ;  /* 0x000006541d047896 */ /* 0x000fe20008000007 */
[----:B------:R-:W-:Y:S01]  /*4840*/  IMAD.MOV.U32 R8, RZ, RZ, 0xffff ;  /* 0x0000ffffff087424 */ /* 0x000fe200078e00ff */
[----:B------:R-:W-:Y:S01]  /*4850*/  PRMT R4, R4, 0x654, R5 ;  /* 0x0000065404047816 */ /* 0x000fe20000000005 */
[----:B------:R-:W-:Y:S02]  /*4860*/  IMAD.MOV.U32 R6, RZ, RZ, 0x4 ;  /* 0x00000004ff067424 */ /* 0x000fe400078e00ff */
[----:B------:R-:W-:Y:S01]  /*4870*/  IMAD.SHL.U32 R9, R11, 0x20, RZ ;  /* 0x000000200b097824 */ /* 0x000fe200078e00ff */
[----:B------:R-:W-:Y:S02]  /*4880*/  MOV R5, UR4 ;  /* 0x0000000400057c02 */ /* 0x000fe40008000f00 */
[-C--:B------:R-:W-:Y:S01]  /*4890*/  SHF.L.U32 R8, R8, R11.reuse, RZ ;  /* 0x0000000b08087219 */ /* 0x080fe200000006ff */
[----:B------:R2:W-:Y:S01]  /*48a0*/  SYNCS.ARRIVE.TRANS64.RED RZ, [UR4], R6 ;  /* 0x00000006ffff79a7 */ /* 0x0005e20008000404 */
[----:B------:R-:W-:Y:S01]  /*48b0*/  SHF.L.U32 R7, R0, R11, RZ ;  /* 0x0000000b00077219 */ /* 0x000fe200000006ff */
[----:B------:R2:W-:Y:S04]  /*48c0*/  STS [UR6+0x310], R9 ;  /* 0x00031009ff007988 */ /* 0x0005e80008000806 */
[----:B------:R2:W-:Y:S04]  /*48d0*/  STAS [R4.64], R11 ;  /* 0x0000000b04007dbd */ /* 0x0005e8000c0008ff */
[----:B------:R2:W-:Y:S04]  /*48e0*/  ATOMS.OR RZ, [UR5+0x14], R8 ;  /* 0x00001408ffff798c */ /* 0x0005e8000b000005 */
[----:B------:R2:W-:Y:S04]  /*48f0*/  ATOMS.OR RZ, [UR5+0x18], R7 ;  /* 0x00001807ffff798c */ /* 0x0005e8000b000005 */
[----:B------:R2:W-:Y:S02]  /*4900*/  ATOMS.XOR RZ, [UR5+0x10], R0 ;  /* 0x00001000ffff798c */ /* 0x0005e4000b800005 */
.L_x_88:
[----:B-1----:R-:W-:Y:S05]  /*4910*/  BSYNC B0 ;  /* 0x0000000000007941 */ /* 0x002fea0003800000 */
.L_x_87:
[----:B------:R-:W-:Y:S05]  /*4920*/  BRA.U UP1, `(.L_x_93) ;  /* 0x00000001016c7547 */ /* 0x000fea000b800000 */
[----:B------:R-:W-:-:S03]  /*4930*/  UMOV UR4, 0xffffffff ;  /* 0xffffffff00047882 */ /* 0x000fc60000000000 */
[----:B------:R-:W-:Y:S05]  /*4940*/  BRA.DIV UR4, `(.L_x_94) ;  /* 0x0000007a04287947 */ /* 0x000fea000b800000 */
[----:B------:R-:W-:-:S13]  /*4950*/  ELECT P6, URZ, PT ;  /* 0x0000000000ff782f */ /* 0x000fda00038c0000 */
.L_x_248:
[----:B------:R-:W-:Y:S05]  /*4960*/  @!P6 BRA `(.L_x_93) ;  /* 0x00000000005ce947 */ /* 0x000fea0003800000 */
[----:B--2---:R-:W2:Y:S02]  /*4970*/  LDS R5, [UR5+0x10] ;  /* 0x00001005ff057984 */ /* 0x004ea40008000800 */
[----:B--2---:R-:W-:-:S04]  /*4980*/  SHF.L.U32 R5, R5, 0x1f, RZ ;  /* 0x0000001f05057819 */ /* 0x004fc800000006ff */
[----:B------:R-:W2:Y:S02]  /*4990*/  SYNCS.PHASECHK.TRANS64.TRYWAIT P0, [UR5+0x8], R5 ;  /* 0x00000805ff0075a7 */ /* 0x000ea40008001105 */
[----:B--2---:R-:W-:Y:S05]  /*49a0*/  @P0 BRA `(.L_x_95) ;  /* 0x0000000000080947 */ /* 0x004fea0003800000 */
[----:B------:R-:W2:Y:S02]  /*49b0*/  SYNCS.PHASECHK.TRANS64.TRYWAIT P0, [UR5+0x8], R5 ;  /* 0x00000805ff0075a7 */ /* 0x000ea40008001105 */
[----:B--2---:R-:W-:Y:S05]  /*49c0*/  @!P0 BRA `(.L_x_96) ;  /* 0x0000007800288947 */ /* 0x004fea0003800000 */
.L_x_95:
[----:B------:R-:W3:Y:S01]  /*49d0*/  LDS R7, [UR6+0x310] ;  /* 0x00031006ff077984 */ /* 0x000ee20008000800 */
[----:B--2---:R-:W-:Y:S02]  /*49e0*/  HFMA2 R0, -RZ, RZ, 0, 5.9604644775390625e-08 ;  /* 0x00000001ff007431 */ /* 0x004fe400000001ff */
[----:B------:R-:W-:Y:S01]  /*49f0*/  IMAD.MOV.U32 R4, RZ, RZ, 0xffff ;  /* 0x0000ffffff047424 */ /* 0x000fe200078e00ff */
[----:B------:R-:W-:Y:S01]  /*4a00*/  UPRMT UR4, UR29, 0x654, UR7 ;  /* 0x000006541d047896 */ /* 0x000fe20008000007 */
[----:B---3--:R-:W-:-:S03]  /*4a10*/  IMAD.SHL.U32 R5, R7, 0x20, RZ ;  /* 0x0000002007057824 */ /* 0x008fc600078e00ff */
[-C--:B------:R-:W-:Y:S02]  /*4a20*/  SHF.L.U32 R4, R4, R7.reuse, RZ ;  /* 0x0000000704047219 */ /* 0x080fe400000006ff */
[----:B------:R-:W-:Y:S01]  /*4a30*/  SHF.L.U32 R7, R0, R7, RZ ;  /* 0x0000000700077219 */ /* 0x000fe200000006ff */
[----:B------:R3:W-:Y:S04]  /*4a40*/  STS [UR6+0x310], R5 ;  /* 0x00031005ff007988 */ /* 0x0007e80008000806 */
[----:B------:R3:W-:Y:S04]  /*4a50*/  ATOMS.OR RZ, [UR5+0x14], R4 ;  /* 0x00001404ffff798c */ /* 0x0007e8000b000005 */
[----:B------:R3:W-:Y:S01]  /*4a60*/  ATOMS.OR RZ, [UR5+0x18], R7 ;  /* 0x00001807ffff798c */ /* 0x0007e2000b000005 */
[----:B------:R-:W-:Y:S03]  /*4a70*/  SYNCS.ARRIVE.TRANS64.RED.A1T0 RZ, [UR4], RZ ;  /* 0x000000ffffff79a7 */ /* 0x000fe60008100404 */
[----:B------:R3:W-:Y:S01]  /*4a80*/  ATOMS.XOR RZ, [UR5+0x10], R0 ;  /* 0x00001000ffff798c */ /* 0x0007e2000b800005 */
[----:B------:R-:W-:Y:S05]  /*4a90*/  BRA `(.L_x_93) ;  /* 0x0000000000107947 */ /* 0x000fea0003800000 */
.L_x_86:
[----:B------:R-:W-:Y:S02]  /*4aa0*/  MOV R0, 0xffffffff ;  /* 0xffffffff00007802 */ /* 0x000fe40000000f00 */
[----:B------:R-:W-:-:S03]  /*4ab0*/  MOV R4, 0x4ae0 ;  /* 0x00004ae000047802 */ /* 0x000fc60000000f00 */
[----:B------:R2:W-:Y:S04]  /*4ac0*/  STS [UR6+0x310], R0 ;  /* 0x00031000ff007988 */ /* 0x0005e80008000806 */
[----:B-12--5:R-:W-:Y:S05]  /*4ad0*/  CALL.REL.NOINC `($__internal_1_$__cuda_sm10x_tcgen05_guardrail_trap_phase_invalid_during_alloc) ;  /* 0x0000007c00f87944 */ /* 0x026fea0003c00000 */
.L_x_93:
[----:B------:R-:W-:Y:S05]  /*4ae0*/  WARPSYNC.ALL ;  /* 0x0000000000007948 */ /* 0x000fea0003800000 */
[----:B------:R-:W4:Y:S01]  /*4af0*/  S2UR UR4, SR_CgaCtaId ;  /* 0x00000000000479c3 */ /* 0x000f220000008800 */
[----:B------:R-:W-:Y:S01]  /*4b00*/  UMOV UR13, 0x400 ;  /* 0x00000400000d7882 */ /* 0x000fe20000000000 */
[----:B------:R-:W-:-:S06]  /*4b10*/  NOP ;  /* 0x0000000000007918 */ /* 0x000fcc0000000000 */
[----:B------:R-:W-:Y:S06]  /*4b20*/  BAR.ARV 0x6, 0xa0 ;  /* 0x0182800000007b1d */ /* 0x000fec0000002000 */
[----:B------:R-:W1:Y:S01]  /*4b30*/  LDCU UR6, c[0x0][0x38c] ;  /* 0x00007180ff0677ac */ /* 0x000e620008000800 */
[----:B------:R-:W-:Y:S01]  /*4b40*/  LOP3.LUT R3, R3, 0xffff, RZ, 0xc0, !PT ;  /* 0x0000ffff03037812 */ /* 0x000fe200078ec0ff */
[----:B--2---:R-:W-:Y:S01]  /*4b50*/  IMAD.MOV.U32 R9, RZ, RZ, 0x1 ;  /* 0x00000001ff097424 */ /* 0x004fe200078e00ff */
[----:B------:R-:W-:Y:S01]  /*4b60*/  LOP3.LUT R2, R2, 0xffff, RZ, 0xc0, !PT ;  /* 0x0000ffff02027812 */ /* 0x000fe200078ec0ff */
[----:B------:R-:W-:Y:S01]  /*4b70*/  IMAD.MOV.U32 R8, RZ, RZ, RZ ;  /* 0x000000ffff087224 */ /* 0x000fe200078e00ff */
[----:B------:R-:W-:Y:S01]  /*4b80*/  R2UR UR16, R3 ;  /* 0x00000000031072ca */ /* 0x000fe200000e0000 */
[----:B------:R-:W-:Y:S01]  /*4b90*/  UMOV UR20, URZ ;  /* 0x000000ff00147c82 */ /* 0x000fe20008000000 */
[----:B------:R-:W-:-:S02]  /*4ba0*/  R2UR UR24, R2 ;  /* 0x00000000021872ca */ /* 0x000fc400000e0000 */
[----:B------:R-:W-:Y:S01]  /*4bb0*/  CS2R R2, SRZ ;  /* 0x0000000000027805 */ /* 0x000fe2000001ff00 */
[----:B------:R-:W-:Y:S01]  /*4bc0*/  UMOV UR10, URZ ;  /* 0x000000ff000a7c82 */ /* 0x000fe20008000000 */
[----:B----4-:R-:W-:Y:S02]  /*4bd0*/  ULEA UR13, UR4, UR13, 0x18 ;  /* 0x0000000d040d7291 */ /* 0x010fe4000f8ec0ff */
[----:B------:R-:W-:Y:S02]  /*4be0*/  UISETP.NE.AND UP3, UPT, UR34, URZ, UPT ;  /* 0x000000ff2200728c */ /* 0x000fe4000bf65270 */
[----:B------:R-:W-:Y:S02]  /*4bf0*/  UIADD3 UR5, UPT, UPT, UR13, 0x6500, URZ ;  /* 0x000065000d057890 */ /* 0x000fe4000fffe0ff */
[----:B------:R-:W-:Y:S02]  /*4c00*/  UIADD3 UR4, UPT, UPT, UR13, 0x16d00, URZ ;  /* 0x00016d000d047890 */ /* 0x000fe4000fffe0ff */
[----:B-1----:R-:W-:Y:S01]  /*4c10*/  UIADD3 UR6, UPT, UPT, UR6, 0x1f, URZ ;  /* 0x0000001f06067890 */ /* 0x002fe2000fffe0ff */
[----:B---3--:R-:W1:Y:S01]  /*4c20*/  LDS R0, [UR13+0x310] ;  /* 0x0003100dff007984 */ /* 0x008e620008000800 */
[----:B------:R-:W-:-:S02]  /*4c30*/  USHF.R.U32.HI UR5, URZ, 0x4, UR5 ;  /* 0x00000004ff057899 */ /* 0x000fc40008011605 */
[----:B------:R-:W-:Y:S02]  /*4c40*/  USHF.R.S32.HI UR21, URZ, 0x1f, UR6 ;  /* 0x0000001fff157899 */ /* 0x000fe40008011406 */
[----:B------:R-:W-:Y:S02]  /*4c50*/  USHF.R.U32.HI UR4, URZ, 0x4, UR4 ;  /* 0x00000004ff047899 */ /* 0x000fe40008011604 */
[----:B------:R-:W-:Y:S02]  /*4c60*/  ULEA.HI UR21, UR21, UR6, URZ, 0x5 ;  /* 0x0000000615157291 */ /* 0x000fe4000f8f28ff */
[----:B------:R-:W-:Y:S02]  /*4c70*/  ULOP3.LUT UR5, UR5, 0x3fff, URZ, 0xc0, !UPT ;  /* 0x00003fff05057892 */ /* 0x000fe4000f8ec0ff */
[----:B------:R-:W-:Y:S02]  /*4c80*/  USHF.R.S32.HI UR21, URZ, 0x5, UR21 ;  /* 0x00000005ff157899 */ /* 0x000fe40008011415 */
[----:B------:R-:W-:-:S02]  /*4c90*/  ULOP3.LUT UR18, UR4, 0x3fff, URZ, 0xc0, !UPT ;  /* 0x00003fff04127892 */ /* 0x000fc4000f8ec0ff */
[----:B------:R-:W-:Y:S02]  /*4ca0*/  UISETP.LT.AND UP0, UPT, UR21, 0x1, UPT ;  /* 0x000000011500788c */ /* 0x000fe4000bf01270 */
[----:B------:R-:W-:Y:S02]  /*4cb0*/  ULOP3.LUT UR17, UR5, 0x10000, URZ, 0xfc, !UPT ;  /* 0x0001000005117892 */ /* 0x000fe4000f8efcff */
[----:B------:R-:W-:Y:S02]  /*4cc0*/  ULOP3.LUT UR18, UR18, 0x10000, URZ, 0xfc, !UPT ;  /* 0x0001000012127892 */ /* 0x000fe4000f8efcff */
[----:B------:R-:W-:Y:S01]  /*4cd0*/  USEL UR25, UR21, 0x1, !UP0 ;  /* 0x0000000115197887 */ /* 0x000fe2000c000000 */
[----:B------:R-:W-:Y:S01]  /*4ce0*/  UMOV UR11, URZ ;  /* 0x000000ff000b7c82 */ /* 0x000fe20008000000 */
[----:B------:R-:W-:Y:S01]  /*4cf0*/  UMOV UR22, 0x0 ;  /* 0x0000000000167882 */ /* 0x000fe20000000000 */
[----:B------:R-:W-:Y:S01]  /*4d00*/  UMOV UR23, 0x8400490 ;  /* 0x0840049000177882 */ /* 0x000fe20000000000 */
[----:B-1----:R-:W-:-:S15]  /*4d10*/  R2UR UR26, R0 ;  /* 0x00000000001a72ca */ /* 0x002fde00000e0000 */
.L_x_104:
[C---:B------:R-:W-:Y:S02]  /*4d20*/  LEA R0, R8.reuse, UR13, 0x3 ;  /* 0x0000000d08007c11 */ /* 0x040fe4000f8e18ff */
[----:B------:R-:W-:Y:S02]  /*4d30*/  SHF.L.U32 R5, R3, 0x1f, RZ ;  /* 0x0000001f03057819 */ /* 0x000fe400000006ff */
[----:B------:R-:W-:Y:S02]  /*4d40*/  LEA R4, R8, UR13, 0x4 ;  /* 0x0000000d08047c11 */ /* 0x000fe4000f8e20ff */
[----:B------:R-:W1:Y:S02]  /*4d50*/  SYNCS.PHASECHK.TRANS64.TRYWAIT P0, [R0+URZ+0x260], R5 ;  /* 0x00026005000075a7 */ /* 0x000e6400080011ff */
[----:B-1-3--:R-:W-:Y:S05]  /*4d60*/  @!P0 BRA `(.L_x_97) ;  /* 0x0000007400588947 */ /* 0x00afea0003800000 */
.L_x_249:
[----:B-1----:R-:W1:Y:S01]  /*4d70*/  LDS.128 R4, [R4+0x2f0] ;  /* 0x0002f00004047984 */ /* 0x002e620000000c00 */
[----:B------:R-:W-:Y:S02]  /*4d80*/  VIADD R0, R0, 0x270 ;  /* 0x0000027000007836 */ /* 0x000fe40000000000 */
[----:B------:R-:W-:Y:S01]  /*4d90*/  VIADD R8, R8, 0x1 ;  /* 0x0000000108087836 */ /* 0x000fe20000000000 */
[----:B------:R-:W-:Y:S01]  /*4da0*/  @!PT LDS RZ, [RZ] ;  /* 0x00000000fffff984 */ /* 0x000fe20000000800 */
[----:B------:R-:W-:Y:S01]  /*4db0*/  @!PT LDS RZ, [RZ] ;  /* 0x00000000fffff984 */ /* 0x000fe20000000800 */
[----:B------:R-:W-:Y:S01]  /*4dc0*/  @!PT LDS RZ, [RZ] ;  /* 0x00000000fffff984 */ /* 0x000fe20000000800 */
[----:B------:R-:W-:Y:S01]  /*4dd0*/  @!PT LDS RZ, [RZ] ;  /* 0x00000000fffff984 */ /* 0x000fe20000000800 */
[----:B------:R2:W-:Y:S06]  /*4de0*/  MEMBAR.ALL.CTA ;  /* 0x0000000000007992 */ /* 0x0005ec0000008000 */
[----:B--2---:R-:W2:Y:S01]  /*4df0*/  FENCE.VIEW.ASYNC.S ;  /* 0x00000000000073c6 */ /* 0x004ea20000000000 */
[----:B------:R-:W-:-:S04]  /*4e00*/  PRMT R0, RZ, 0x654, R0 ;  /* 0x00000654ff007816 */ /* 0x000fc80000000000 */
[----:B--2---:R2:W-:Y:S01]  /*4e10*/  SYNCS.ARRIVE.TRANS64.RED.A1T0 RZ, [R0+URZ], RZ ;  /* 0x000000ff00ff79a7 */ /* 0x0045e200081004ff */
[----:B-1----:R-:W-:Y:S01]  /*4e20*/  LOP3.LUT P1, RZ, R6, 0x1, RZ, 0xc0, !PT ;  /* 0x0000000106ff7812 */ /* 0x002fe2000782c0ff */
[----:B--2---:R-:W-:-:S12]  /*4e30*/  BRA.U UP3, `(.L_x_98) ;  /* 0x0000000103cc7547 */ /* 0x004fd8000b800000 */
[----:B------:R-:W1:Y:S01]  /*4e40*/  LDCU UR4, c[0x0][0x38c] ;  /* 0x00007180ff0477ac */ /* 0x000e620008000800 */
[----:B------:R-:W-:Y:S02]  /*4e50*/  PLOP3.LUT P2, PT, PT, PT, PT, 0x80, 0x8 ;  /* 0x000000000008781c */ /* 0x000fe40003f4f070 */
[----:B------:R-:W-:Y:S01]  /*4e60*/  SHF.L.U32 R5, R9, 0x1f, RZ ;  /* 0x0000001f09057819 */ /* 0x000fe200000006ff */
[----:B------:R-:W-:Y:S02]  /*4e70*/  ULEA UR19, UR20, UR13, 0x3 ;  /* 0x0000000d14137291 */ /* 0x000fe4000f8e18ff */
[----:B-1----:R-:W-:-:S06]  /*4e80*/  UISETP.GE.AND UP0, UPT, UR4, 0x1, UPT ;  /* 0x000000010400788c */ /* 0x002fcc000bf06270 */
[----:B------:R-:W-:-:S05]  /*4e90*/  PLOP3.LUT P0, PT, PT, PT, UP0, 0x80, 0x8 ;  /* 0x000000000008781c */ /* 0x000fca0003f0f008 */
[----:B------:R-:W-:-:S08]  /*4ea0*/  @UP0 ULEA UR4, UR10, UR13, 0x3 ;  /* 0x0000000d0a040291 */ /* 0x000fd0000f8e18ff */
[----:B------:R-:W-:-:S04]  /*4eb0*/  @P0 SHF.L.U32 R0, R2, 0x1f, RZ ;  /* 0x0000001f02000819 */ /* 0x000fc800000006ff */
[----:B------:R1:W2:Y:S01]  /*4ec0*/  @P0 SYNCS.PHASECHK.TRANS64.TRYWAIT P2, [UR4], R0 ;  /* 0x00000000ff0005a7 */ /* 0x0002a20008041104 */
[----:B------:R-:W3:Y:S02]  /*4ed0*/  SYNCS.PHASECHK.TRANS64.TRYWAIT P0, [UR19+0x2a0], R5 ;  /* 0x0002a005ff0075a7 */ /* 0x000ee40008001113 */
[----:B-123--:R-:W-:Y:S05]  /*4ee0*/  @!P0 BRA `(.L_x_99) ;  /* 0x00000074000c8947 */ /* 0x00efea0003800000 */
.L_x_251:
[----:B------:R-:W-:Y:S01]  /*4ef0*/  UMOV UR14, UR11 ;  /* 0x0000000b000e7c82 */ /* 0x000fe20008000000 */
[----:B------:R-:W-:Y:S05]  /*4f00*/  BRA.U !UP0, `(.L_x_100) ;  /* 0x0000000108887547 */ /* 0x000fea000b800000 */
[----:B------:R-:W-:Y:S02]  /*4f10*/  UIADD3 UR14, UPT, UPT, UR25, UR11, URZ ;  /* 0x0000000b190e7290 */ /* 0x000fe4000fffe0ff */
[----:B------:R-:W-:Y:S02]  /*4f20*/  ULEA UR15, UR20, UR26, 0x7 ;  /* 0x0000001a140f7291 */ /* 0x000fe4000f8e38ff */
[----:B------:R-:W-:Y:S01]  /*4f30*/  UPLOP3.LUT UP2, UPT, UPT, UPT, UPT, 0x40, 0x4 ;  /* 0x000000000004789c */ /* 0x000fe20003f4e870 */
[----:B------:R-:W-:Y:S01]  /*4f40*/  UMOV UR12, UR21 ;  /* 0x00000015000c7c82 */ /* 0x000fe20008000000 */
[----:B------:R-:W-:-:S09]  /*4f50*/  UMOV UR5, UR10 ;  /* 0x0000000a00057c82 */ /* 0x000fd20008000000 */
.L_x_103:
[----:B--2---:R-:W-:Y:S01]  /*4f60*/  ULEA UR6, UR5, UR13, 0x3 ;  /* 0x0000000d05067291 */ /* 0x004fe2000f8e18ff */
[----:B---3--:R-:W-:Y:S11]  /*4f70*/  @P2 BRA `(.L_x_101) ;  /* 0x00000000000c2947 */ /* 0x008ff60003800000 */
[----:B-1----:R-:W-:Y:S04]  /*4f80*/  SHF.L.U32 R5, R2, 0x1f, RZ ;  /* 0x0000001f02057819 */ /* 0x002fe800000006ff */
[----:B------:R-:W1:Y:S02]  /*4f90*/  SYNCS.PHASECHK.TRANS64.TRYWAIT P0, [UR6], R5 ;  /* 0x00000005ff0075a7 */ /* 0x000e640008001106 */
[----:B-1----:R-:W-:Y:S05]  /*4fa0*/  @!P0 BRA `(.L_x_102) ;  /* 0x0000007000f48947 */ /* 0x002fea0003800000 */
.L_x_101:
[----:B------:R-:W-:Y:S01]  /*4fb0*/  UISETP.NE.AND UP0, UPT, UR12, 0x1, UPT ;  /* 0x000000010c00788c */ /* 0x000fe2000bf05270 */
[----:B------:R-:W-:Y:S01]  /*4fc0*/  PLOP3.LUT P2, PT, PT, PT, PT, 0x80, 0x8 ;  /* 0x000000000008781c */ /* 0x000fe20003f4f070 */
[----:B------:R-:W-:Y:S02]  /*4fd0*/  UIADD3 UR4, UPT, UPT, UR5, 0x1, URZ ;  /* 0x0000000105047890 */ /* 0x000fe4000fffe0ff */
[----:B------:R-:W-:Y:S02]  /*4fe0*/  ULEA UR8, UR5, UR18, 0x8 ;  /* 0x0000001205087291 */ /* 0x000fe4000f8e40ff */
[----:B------:R-:W-:Y:S01]  /*4ff0*/  UISETP.NE.AND UP1, UPT, UR4, 0x21, UPT ;  /* 0x000000210400788c */ /* 0x000fe2000bf25270 */
[----:B------:R-:W-:Y:S01]  /*5000*/  PLOP3.LUT P0, PT, PT, PT, UP0, 0x80, 0x8 ;  /* 0x000000000008781c */ /* 0x000fe20003f0f008 */
[----:B------:R-:W-:Y:S02]  /*5010*/  UIADD3 UR11, UPT, UPT, UR11, 0x1, URZ ;  /* 0x000000010b0b7890 */ /* 0x000fe4000fffe0ff */
[----:B------:R-:W-:Y:S02]  /*5020*/  USEL UR7, URZ, 0x1, UP1 ;  /* 0x00000001ff077887 */ /* 0x000fe40008800000 */
[----:B------:R-:W-:Y:S01]  /*5030*/  USEL UR10, UR4, URZ, UP1 ;  /* 0x000000ff040a7287 */ /* 0x000fe20008800000 */
[----:B------:R-:W-:Y:S01]  /*5040*/  UMOV UR9, 0xc0004010 ;  /* 0xc000401000097882 */ /* 0x000fe20000000000 */
[----:B------:R-:W-:Y:S02]  /*5050*/  UIADD3 UR12, UPT, UPT, UR12, -0x1, URZ ;  /* 0xffffffff0c0c7890 */ /* 0x000fe4000fffe0ff */
[----:B------:R-:W-:Y:S01]  /*5060*/  LOP3.LUT R2, R2, UR7, RZ, 0x3c, !PT ;  /* 0x0000000702027c12 */ /* 0x000fe2000f8e3cff */
[----:B------:R-:W-:Y:S01]  /*5070*/  @UP0 ULEA UR4, UR10, UR13, 0x3 ;  /* 0x0000000d0a040291 */ /* 0x000fe2000f8e18ff */
[----:B------:R-:W-:Y:S02]  /*5080*/  UMOV UR7, 0xc0004010 ;  /* 0xc000401000077882 */ /* 0x000fe40000000000 */
[----:B-1----:R-:W-:Y:S01]  /*5090*/  @P0 SHF.L.U32 R0, R2, 0x1f, RZ ;  /* 0x0000001f02000819 */ /* 0x002fe200000006ff */
[----:B------:R-:W-:Y:S05]  /*50a0*/  UISETP.NE.AND UP0, UPT, UR11, UR14, UPT ;  /* 0x0000000e0b00728c */ /* 0x000fea000bf05270 */
[----:B------:R2:W3:Y:S01]  /*50b0*/  @P0 SYNCS.PHASECHK.TRANS64.TRYWAIT P2, [UR4], R0 ;  /* 0x00000000ff0005a7 */ /* 0x0004e20008041104 */
[----:B------:R-:W-:Y:S02]  /*50c0*/  UIADD3 UR4, UPT, UPT, UR6, 0x108, URZ ;  /* 0x0000010806047890 */ /* 0x000fe4000fffe0ff */
[----:B------:R-:W-:Y:S03]  /*50d0*/  ULEA UR6, UR5, UR17, 0x7 ;  /* 0x0000001105067291 */ /* 0x000fe6000f8e38ff */
[----:B------:R-:W-:Y:S06]  /*50e0*/  UMOV UR5, UR10 ;  /* 0x0000000a00057c82 */ /* 0x000fec0008000000 */
[----:B------:R2:W-:Y:S01]  /*50f0*/  UTCQMMA.2CTA gdesc[UR6], gdesc[UR8], tmem[UR15], tmem[UR22], idesc[UR23], UP2 ;  /* 0x00ff1608060075ea */ /* 0x0005e2000920030f */
[----:B------:R-:W-:Y:S01]  /*5100*/  UPLOP3.LUT UP2, UPT, UPT, UPT, UPT, 0x80, 0x8 ;  /* 0x000000000008789c */ /* 0x000fe20003f4f070 */
[----:B------:R2:W-:Y:S01]  /*5110*/  UTCBAR.2CTA.MULTICAST [UR4], URZ, UR16 ;  /* 0x000000ff040073e9 */ /* 0x0005e20008200810 */
[----:B------:R-:W-:Y:S09]  /*5120*/  BRA.U UP0, `(.L_x_103) ;  /* 0xfffffffd008c7547 */ /* 0x000ff2000b83ffff */
.L_x_100:
[----:B--2---:R-:W-:Y:S01]  /*5130*/  UIADD3 UR4, UPT, UPT, UR19, 0x280, URZ ;  /* 0x0000028013047890 */ /* 0x004fe2000fffe0ff */
[----:B------:R-:W-:-:S08]  /*5140*/  UMOV UR11, UR14 ;  /* 0x0000000e000b7c82 */ /* 0x000fd00008000000 */
[----:B------:R2:W-:Y:S01]  /*5150*/  UTCBAR.2CTA.MULTICAST [UR4], URZ, UR24 ;  /* 0x000000ff040073e9 */ /* 0x0005e20008200818 */
[----:B------:R-:W-:Y:S02]  /*5160*/  NOP ;  /* 0x0000000000007918 */ /* 0x000fe40000000000 */
.L_x_98:
[----:B--2---:R-:W-:Y:S01]  /*5170*/  UIADD3 UR4, UPT, UPT, UR20, 0x1, URZ ;  /* 0x0000000114047890 */ /* 0x004fe2000fffe0ff */
[----:B------:R-:W-:-:S03]  /*5180*/  ISETP.NE.AND P0, PT, R8, 0x2, PT ;  /* 0x000000020800780c */ /* 0x000fc60003f05270 */
[----:B------:R-:W-:Y:S01]  /*5190*/  UISETP.NE.AND UP0, UPT, UR4, 0x4, UPT ;  /* 0x000000040400788c */ /* 0x000fe2000bf05270 */
[----:B-1----:R-:W-:Y:S02]  /*51a0*/  SEL R0, RZ, 0x1, P0 ;  /* 0x00000001ff007807 */ /* 0x002fe40000000000 */
[----:B------:R-:W-:Y:S01]  /*51b0*/  SEL R8, R8, RZ, P0 ;  /* 0x000000ff08087207 */ /* 0x000fe20000000000 */
[----:B------:R-:W-:Y:S01]  /*51c0*/  USEL UR5, URZ, 0x1, UP0 ;  /* 0x00000001ff057887 */ /* 0x000fe20008000000 */
[----:B------:R-:W-:Y:S01]  /*51d0*/  LOP3.LUT R3, R3, R0, RZ, 0x3c, !PT ;  /* 0x0000000003037212 */ /* 0x000fe200078e3cff */
[----:B------:R-:W-:-:S04]  /*51e0*/  USEL UR20, UR4, URZ, UP0 ;  /* 0x000000ff04147287 */ /* 0x000fc80008000000 */
[----:B------:R-:W-:Y:S01]  /*51f0*/  LOP3.LUT R9, R9, UR5, RZ, 0x3c, !PT ;  /* 0x0000000509097c12 */ /* 0x000fe2000f8e3cff */
[----:B------:R-:W-:Y:S07]  /*5200*/  @P1 BRA `(.L_x_104) ;  /* 0xfffffff800c41947 */ /* 0x000fee000383ffff */
[----:B------:R-:W1:Y:S01]  /*5210*/  S2UR UR8, SR_CgaCtaId ;  /* 0x00000000000879c3 */ /* 0x000e620000008800 */
[----:B------:R-:W-:Y:S01]  /*5220*/  ELECT P0, URZ, PT ;  /* 0x0000000000ff782f */ /* 0x000fe20003800000 */
[----:B------:R-:W-:Y:S01]  /*5230*/  HFMA2 R0, -RZ, RZ, 0, 5.9604644775390625e-08 ;  /* 0x00000001ff007431 */ /* 0x000fe200000001ff */
[----:B------:R-:W-:-:S05]  /*5240*/  UMOV UR4, 0x40 ;  /* 0x0000004000047882 */ /* 0x000fca0000000000 */
[----:B------:R-:W-:Y:S01]  /*5250*/  UVIRTCOUNT.DEALLOC.SMPOOL 0x80 ;  /* 0x000000800000784c */ /* 0x000fe20000000000 */
[----:B------:R-:W-:Y:S02]  /*5260*/  UISETP.NE.AND UP1, UPT, UR34, URZ, UPT ;  /* 0x000000ff2200728c */ /* 0x000fe4000bf25270 */
[----:B-1----:R-:W-:-:S09]  /*5270*/  ULEA UR8, UR8, UR4, 0x18 ;  /* 0x0000000408087291 */ /* 0x002fd2000f8ec0ff */
[----:B------:R1:W-:Y:S01]  /*5280*/  @P0 STS.U8 [UR8+0x1c], R0 ;  /* 0x00001c00ff000988 */ /* 0x0003e20008000008 */
[----:B------:R-:W-:Y:S05]  /*5290*/  BRA.U UP1, `(.L_x_105) ;  /* 0x0000000101a07547 */ /* 0x000fea000b800000 */
[----:B------:R-:W-:Y:S01]  /*52a0*/  UIADD3 UR7, UPT, UPT, UR13, 0x2a0, URZ ;  /* 0x000002a00d077890 */ /* 0x000fe2000fffe0ff */
[----:B------:R-:W-:-:S03]  /*52b0*/  SHF.L.U32 R3, R9, 0x1f, RZ ;  /* 0x0000001f09037819 */ /* 0x000fc600000006ff */
[----:B------:R-:W-:-:S09]  /*52c0*/  ULEA UR4, UR20, UR7, 0x3 ;  /* 0x0000000714047291 */ /* 0x000fd2000f8e18ff */
[----:B------:R-:W2:Y:S02]  /*52d0*/  SYNCS.PHASECHK.TRANS64.TRYWAIT P0, [UR4], R3 ;  /* 0x00000003ff0075a7 */ /* 0x000ea40008001104 */
[----:B--2---:R-:W-:Y:S05]  /*52e0*/  @!P0 BRA `(.L_x_106) ;  /* 0x00000070003c8947 */ /* 0x004fea0003800000 */
.L_x_254:
        /* <DEDUP_REMOVED lines=9> */
.L_x_256:
        /* <DEDUP_REMOVED lines=9> */
.L_x_258:
[----:B------:R-:W-:-:S04]  /*5410*/  UIADD3 UR4, UPT, UPT, UR4, 0x1, URZ ;  /* 0x0000000104047890 */ /* 0x000fc8000fffe0ff */
[----:B------:R-:W-:-:S04]  /*5420*/  UISETP.NE.AND UP0, UPT, UR4, 0x4, UPT ;  /* 0x000000040400788c */ /* 0x000fc8000bf05270 */
[----:B------:R-:W-:Y:S02]  /*5430*/  USEL UR5, URZ, 0x1, UP0 ;  /* 0x00000001ff057887 */ /* 0x000fe40008000000 */
[----:B------:R-:W-:-:S04]  /*5440*/  USEL UR4, UR4, URZ, UP0 ;  /* 0x000000ff04047287 */ /* 0x000fc80008000000 */
[----:B------:R-:W-:Y:S01]  /*5450*/  ULEA UR4, UR4, UR7, 0x3 ;  /* 0x0000000704047291 */ /* 0x000fe2000f8e18ff */
[----:B-1----:R-:W-:-:S04]  /*5460*/  LOP3.LUT R3, R2, UR5, RZ, 0x3c, !PT ;  /* 0x0000000502037c12 */ /* 0x002fc8000f8e3cff */
[----:B------:R-:W-:Y:S01]  /*5470*/  SHF.L.U32 R3, R3, 0x1f, RZ ;  /* 0x0000001f03037819 */ /* 0x000fe200000006ff */
[----:B------:R-:W-:-:S04]  /*5480*/  IMAD.U32 R0, RZ, RZ, UR4 ;  /* 0x00000004ff007e24 */ /* 0x000fc8000f8e00ff */
[----:B------:R1:W2:Y:S03]  /*5490*/  SYNCS.PHASECHK.TRANS64.TRYWAIT P0, [R0+URZ], R3 ;  /* 0x00000003000075a7 */ /* 0x0002a600080011ff */
[----:B--2---:R-:W-:Y:S05]  /*54a0*/  @!P0 NANOSLEEP.SYNCS 0x989680 ;  /* 0x009896800000895d */ /* 0x004fea0003900000 */
[----:B------:R-:W2:Y:S02]  /*54b0*/  @!P0 SYNCS.PHASECHK.TRANS64 P0, [R0+URZ], R3 ;  /* 0x00000003000085a7 */ /* 0x000ea400080010ff */
[----:B--2---:R-:W-:Y:S05]  /*54c0*/  @P0 BRA `(.L_x_109) ;  /* 0x0000000000200947 */ /* 0x004fea0003800000 */
.L_x_110:
[----:B--2---:R2:W4:Y:S02]  /*54d0*/  SYNCS.PHASECHK.TRANS64.TRYWAIT P0, [R0+URZ], R3 ;  /* 0x00000003000075a7 */ /* 0x00452400080011ff */
[----:B----4-:R-:W-:Y:S05]  /*54e0*/  @!P0 NANOSLEEP.SYNCS 0x989680 ;  /* 0x009896800000895d */ /* 0x010fea0003900000 */
[----:B------:R-:W4:Y:S02]  /*54f0*/  @!P0 SYNCS.PHASECHK.TRANS64 P0, [R0+URZ], R3 ;  /* 0x00000003000085a7 */ /* 0x000f2400080010ff */
[----:B----4-:R-:W-:Y:S05]  /*5500*/  @!P0 BRA `(.L_x_110) ;  /* 0xfffffffc00f08947 */ /* 0x010fea000383ffff */
[----:B------:R-:W-:Y:S05]  /*5510*/  BRA `(.L_x_109) ;  /* 0x00000000000c7947 */ /* 0x000fea0003800000 */
.L_x_105:
[----:B------:R-:W-:-:S04]  /*5520*/  UIADD3 UR4, UPT, UPT, UR13, 0x2e0, URZ ;  /* 0x000002e00d047890 */ /* 0x000fc8000fffe0ff */
[----:B------:R-:W-:-:S09]  /*5530*/  UPRMT UR4, UR29, 0x654, UR4 ;  /* 0x000006541d047896 */ /* 0x000fd20008000004 */
[----:B------:R-:W-:Y:S03]  /*5540*/  SYNCS.ARRIVE.TRANS64.RED.A1T0 RZ, [UR4], RZ ;  /* 0x000000ffffff79a7 */ /* 0x000fe60008100404 */
.L_x_109:
[----:B-12---:R-:W-:Y:S01]  /*5550*/  SHF.L.U32 R3, RZ, 0x1f, RZ ;  /* 0x0000001fff037819 */ /* 0x006fe200000006ff */
[----:B------:R-:W-:Y:S01]  /*5560*/  UIADD3 UR4, UPT, UPT, UR13, 0x2e0, URZ ;  /* 0x000002e00d047890 */ /* 0x000fe2000fffe0ff */
[----:B------:R-:W-:Y:S02]  /*5570*/  PLOP3.LUT P0, PT, PT, PT, UP1, 0x80, 0x8 ;  /* 0x000000000008781c */ /* 0x000fe40003f0f018 */
[----:B------:R-:W1:Y:S02]  /*5580*/  SYNCS.PHASECHK.TRANS64.TRYWAIT P1, [UR13+0x2e0], R3 ;  /* 0x0002e003ff0075a7 */ /* 0x000e64000802110d */
[----:B-1----:R-:W-:Y:S09]  /*5590*/  @!P1 BRA `(.L_x_111) ;  /* 0x0000006c00d89947 */ /* 0x002ff20003800000 */
.L_x_260:
[----:B------:R-:W-:Y:S01]  /*55a0*/  @!UP1 UPRMT UR4, UR29, 0x654, UR4 ;  /* 0x000006541d049896 */ /* 0x000fe20008000004 */
[----:B------:R-:W-:Y:S01]  /*55b0*/  UMOV UR5, 0xffff ;  /* 0x0000ffff00057882 */ /* 0x000fe20000000000 */
[----:B------:R-:W-:-:S07]  /*55c0*/  UMOV UR6, 0x1 ;  /* 0x0000000100067882 */ /* 0x000fce0000000000 */
[----:B------:R-:W-:Y:S01]  /*55d0*/  @!P0 SYNCS.ARRIVE.TRANS64.RED.A1T0 RZ, [UR4], RZ ;  /* 0x000000ffffff89a7 */ /* 0x000fe20008100404 */
[----:B------:R-:W-:Y:S01]  /*55e0*/  NOP ;  /* 0x0000000000007918 */ /* 0x000fe20000000000 */
[----:B-1----:R-:W1:Y:S01]  /*55f0*/  LDS R0, [UR8+0x14] ;  /* 0x00001408ff007984 */ /* 0x002e620008000800 */
[----:B------:R-:W-:-:S04]  /*5600*/  ULOP3.LUT UR4, UR26, 0xffff, URZ, 0xc0, !UPT ;  /* 0x0000ffff1a047892 */ /* 0x000fc8000f8ec0ff */
[----:B------:R-:W-:-:S04]  /*5610*/  USHF.R.U32.HI UR4, URZ, 0x5, UR4 ;  /* 0x00000005ff047899 */ /* 0x000fc80008011604 */
[----:B------:R-:W-:Y:S02]  /*5620*/  USHF.L.U32 UR5, UR5, UR4, URZ ;  /* 0x0000000405057299 */ /* 0x000fe400080006ff */
[----:B------:R-:W-:-:S04]  /*5630*/  USHF.L.U32 UR4, UR6, UR4, URZ ;  /* 0x0000000406047299 */ /* 0x000fc800080006ff */
[----:B-1----:R-:W-:-:S04]  /*5640*/  LOP3.LUT R0, R0, UR5, RZ, 0xc0, !PT ;  /* 0x0000000500007c12 */ /* 0x002fc8000f8ec0ff */
[----:B------:R-:W-:-:S13]  /*5650*/  ISETP.NE.AND P0, PT, R0, UR5, PT ;  /* 0x0000000500007c0c */ /* 0x000fda000bf05270 */
[----:B------:R-:W-:Y:S05]  /*5660*/  @P0 BRA `(.L_x_112) ;  /* 0x0000000000580947 */ /* 0x000fea0003800000 */
[----:B------:R-:W1:Y:S02]  /*5670*/  LDS R0, [UR8+0x18] ;  /* 0x00001808ff007984 */ /* 0x000e640008000800 */
[----:B-1----:R-:W-:-:S04]  /*5680*/  LOP3.LUT R0, R0, UR4, RZ, 0xc0, !PT ;  /* 0x0000000400007c12 */ /* 0x002fc8000f8ec0ff */
[----:B------:R-:W-:-:S13]  /*5690*/  ISETP.NE.AND P0, PT, R0, UR4, PT ;  /* 0x0000000400007c0c */ /* 0x000fda000bf05270 */
[----:B------:R-:W-:Y:S05]  /*56a0*/  @P0 BRA `(.L_x_113) ;  /* 0x00000000003c0947 */ /* 0x000fea0003800000 */
[----:B------:R-:W1:Y:S01]  /*56b0*/  S2R R2, SR_LANEID ;  /* 0x0000000000027919 */ /* 0x000e620000000000 */
[----:B------:R-:W-:Y:S01]  /*56c0*/  ULOP3.LUT UR5, URZ, UR5, URZ, 0x33, !UPT ;  /* 0x00000005ff057292 */ /* 0x000fe2000f8e33ff */
[----:B------:R-:W-:Y:S01]  /*56d0*/  LOP3.LUT R4, RZ, UR4, RZ, 0x33, !PT ;  /* 0x00000004ff047c12 */ /* 0x000fe2000f8e33ff */
[----:B------:R-:W-:Y:S02]  /*56e0*/  VOTEU.ANY UR4, UPT, PT ;  /* 0x0000000000047886 */ /* 0x000fe400038e0100 */
[----:B------:R-:W-:Y:S01]  /*56f0*/  UFLO.U32 UR4, UR4 ;  /* 0x00000004000472bd */ /* 0x000fe200080e0000 */
[----:B------:R-:W2:Y:S01]  /*5700*/  REDUX UR6, R4 ;  /* 0x00000000040673c4 */ /* 0x000ea20000000000 */
[----:B------:R-:W-:-:S06]  /*5710*/  IMAD.U32 R0, RZ, RZ, UR5 ;  /* 0x00000005ff007e24 */ /* 0x000fcc000f8e00ff */
[----:B------:R4:W-:Y:S01]  /*5720*/  UTCATOMSWS.AND URZ, UR5 ;  /* 0x0000000500ff79e3 */ /* 0x0009e20008000000 */
[----:B------:R-:W3:Y:S01]  /*5730*/  REDUX UR7, R0 ;  /* 0x00000000000773c4 */ /* 0x000ee20000000000 */
[----:B-1----:R-:W-:Y:S01]  /*5740*/  ISETP.EQ.U32.AND P0, PT, R2, UR4, PT ;  /* 0x0000000402007c0c */ /* 0x002fe2000bf02070 */
[----:B--2---:R-:W-:Y:S01]  /*5750*/  IMAD.U32 R2, RZ, RZ, UR6 ;  /* 0x00000006ff027e24 */ /* 0x004fe2000f8e00ff */
[----:B---3--:R-:W-:-:S11]  /*5760*/  MOV R3, UR7 ;  /* 0x0000000700037c02 */ /* 0x008fd60008000f00 */
[----:B------:R4:W-:Y:S04]  /*5770*/  @P0 ATOMS.AND RZ, [UR8+0x14], R3 ;  /* 0x00001403ffff098c */ /* 0x0009e8000a800008 */
[----:B------:R4:W-:Y:S01]  /*5780*/  @P0 ATOMS.AND RZ, [UR8+0x18], R2 ;  /* 0x00001802ffff098c */ /* 0x0009e2000a800008 */
[----:B------:R-:W-:Y:S05]  /*5790*/  BRA `(.L_x_114) ;  /* 0x0000000000147947 */ /* 0x000fea0003800000 */
.L_x_113:
[----:B------:R-:W-:Y:S02]  /*57a0*/  MOV R2, 0x57c0 ;  /* 0x000057c000027802 */ /* 0x000fe40000000f00 */
[----:B---3-5:R-:W-:Y:S05]  /*57b0*/  CALL.REL.NOINC `($__internal_0_$__cuda_sm10x_tcgen05_guardrail_trap_col_being_dealloced_not_returned_by_alloc) ;  /* 0x0000007000b47944 */ /* 0x028fea0003c00000 */
[----:B------:R-:W-:Y:S05]  /*57c0*/  BRA `(.L_x_114) ;  /* 0x0000000000087947 */ /* 0x000fea0003800000 */
.L_x_112:
[----:B------:R-:W-:Y:S02]  /*57d0*/  MOV R2, 0x57f0 ;  /* 0x000057f000027802 */ /* 0x000fe40000000f00 */
[----:B---3-5:R-:W-:Y:S05]  /*57e0*/  CALL.REL.NOINC `($__internal_2_$__cuda_sm10x_tcgen05_guardrail_trap_unallocated_columns_being_dealloced) ;  /* 0x0000007000c07944 */ /* 0x028fea0003c00000 */
.L_x_114:
[----:B------:R-:W-:Y:S01]  /*57f0*/  NOP ;  /* 0x0000000000007918 */ /* 0x000fe20000000000 */
[----:B----4-:R-:W-:Y:S05]  /*5800*/  EXIT ;  /* 0x000000000000794d */ /* 0x010fea0003800000 */
.L_x_85:
[----:B------:R-:W-:-:S09]  /*5810*/  UISETP.NE.OR UP0, UPT, UR22, 0x3, !UP5 ;  /* 0x000000031600788c */ /* 0x000fd2000ef05670 */
[----:B------:R-:W-:Y:S05]  /*5820*/  BRA.U UP0, `(.L_x_115) ;  /* 0x0000001100c07547 */ /* 0x000fea000b800000 */
[----:B------:R-:W2:Y:S01]  /*5830*/  LDCU UR31, c[0x0][0x370] ;  /* 0x00006e00ff1f77ac */ /* 0x000ea20008000800 */
[----:B------:R-:W3:Y:S01]  /*5840*/  LDC.64 R16, c[0x0][0x348] ;  /* 0x0000d200ff107b82 */ /* 0x000ee20000000a00 */
[----:B------:R-:W-:Y:S02]  /*5850*/  HFMA2 R13, -RZ, RZ, 0, 0 ;  /* 0x00000000ff0d7431 */ /* 0x000fe400000001ff */
[----:B------:R-:W-:Y:S01]  /*5860*/  IMAD.MOV.U32 R15, RZ, RZ, 0x1 ;  /* 0x00000001ff0f7424 */ /* 0x000fe200078e00ff */
[----:B------:R-:W2:Y:S01]  /*5870*/  LDCU.128 UR48, c[0x0][0xb10] ;  /* 0x00016200ff3077ac */ /* 0x000ea20008000c00 */
[----:B------:R-:W-:Y:S01]  /*5880*/  IMAD.MOV.U32 R14, RZ, RZ, RZ ;  /* 0x000000ffff0e7224 */ /* 0x000fe200078e00ff */
[----:B------:R-:W-:Y:S01]  /*5890*/  MOV R7, 0x1000 ;  /* 0x0000100000077802 */ /* 0x000fe20000000f00 */
[----:B------:R-:W4:Y:S01]  /*58a0*/  LDCU UR30, c[0x0][0x374] ;  /* 0x00006e80ff1e77ac */ /* 0x000f220008000800 */
[----:B------:R-:W1:Y:S01]  /*58b0*/  LDC.64 R2, c[0x0][0x888] ;  /* 0x00022200ff027b82 */ /* 0x000e620000000a00 */
[----:B------:R-:W4:Y:S01]  /*58c0*/  LDCU UR15, c[0x0][0xb0c] ;  /* 0x00016180ff0f77ac */ /* 0x000f220008000800 */
[----:B------:R-:W3:Y:S06]  /*58d0*/  LDCU UR54, c[0x0][0xb20] ;  /* 0x00016400ff3677ac */ /* 0x000eec0008000800 */
[----:B------:R-:W1:Y:S01]  /*58e0*/  LDC.64 R4, c[0x0][0x890] ;  /* 0x00022400ff047b82 */ /* 0x000e620000000a00 */
[----:B------:R-:W3:Y:S01]  /*58f0*/  LDCU UR4, c[0x0][0xb30] ;  /* 0x00016600ff0477ac */ /* 0x000ee20008000800 */
[----:B------:R-:W-:Y:S01]  /*5900*/  UMOV UR21, 0x400 ;  /* 0x0000040000157882 */ /* 0x000fe20000000000 */
[----:B--2---:R-:W-:-:S02]  /*5910*/  UIMAD.WIDE.U32 UR6, UR31, UR48, URZ ;  /* 0x000000301f0672a5 */ /* 0x004fc4000f8e00ff */
[----:B----4-:R-:W-:Y:S02]  /*5920*/  UIMAD.WIDE.U32 UR8, UR30, UR51, URZ ;  /* 0x000000331e0872a5 */ /* 0x010fe4000f8e00ff */
[----:B------:R-:W-:Y:S02]  /*5930*/  ULEA UR21, UR58, UR21, 0x18 ;  /* 0x000000153a157291 */ /* 0x000fe4000f8ec0ff */
[----:B------:R-:W-:Y:S02]  /*5940*/  UPLOP3.LUT UP2, UPT, UPT, UPT, UPT, 0x40, 0x4 ;  /* 0x000000000004789c */ /* 0x000fe40003f4e870 */
[----:B------:R-:W-:Y:S02]  /*5950*/  UIADD3 UR37, UPT, UPT, UR21, 0x228, URZ ;  /* 0x0000022815257890 */ /* 0x000fe4000fffe0ff */
[----:B------:R-:W-:Y:S02]  /*5960*/  UIADD3 UR41, UPT, UPT, UR21, 0x210, URZ ;  /* 0x0000021015297890 */ /* 0x000fe4000fffe0ff */
[----:B------:R-:W-:-:S02]  /*5970*/  UIADD3 UR33, UPT, UPT, UR21, 0x218, URZ ;  /* 0x0000021815217890 */ /* 0x000fc4000fffe0ff */
[----:B------:R-:W-:Y:S01]  /*5980*/  UIADD3 UR25, UPT, UPT, UR21, 0x220, URZ ;  /* 0x0000022015197890 */ /* 0x000fe2000fffe0ff */
[----:B------:R-:W-:Y:S01]  /*5990*/  UMOV UR6, UR7 ;  /* 0x0000000700067c82 */ /* 0x000fe20008000000 */
[----:B------:R-:W-:Y:S01]  /*59a0*/  UMOV UR47, UR9 ;  /* 0x00000009002f7c82 */ /* 0x000fe20008000000 */
[----:B------:R-:W-:Y:S02]  /*59b0*/  UISETP.GE.AND UP0, UPT, UR45, 0x1, UPT ;  /* 0x000000012d00788c */ /* 0x000fe4000bf06270 */
[----:B------:R-:W-:Y:S01]  /*59c0*/  UISETP.NE.AND UP4, UPT, UR45, 0x1, UPT ;  /* 0x000000012d00788c */ /* 0x000fe2000bf85270 */
[----:B------:R-:W2:Y:S01]  /*59d0*/  LDCU.64 UR22, c[0x0][0xb28] ;  /* 0x00016500ff1677ac */ /* 0x000ea20008000a00 */
[----:B------:R-:W-:Y:S02]  /*59e0*/  UISETP.NE.AND UP6, UPT, UR15, 0x1, UPT ;  /* 0x000000010f00788c */ /* 0x000fe4000bfc5270 */
[----:B------:R-:W-:Y:S02]  /*59f0*/  UISETP.NE.AND UP5, UPT, UR50, 0x1, UPT ;  /* 0x000000013200788c */ /* 0x000fe4000bfa5270 */
[----:B------:R-:W-:-:S02]  /*5a00*/  UPRMT UR37, UR58, 0x654, UR37 ;  /* 0x000006543a257896 */ /* 0x000fc40008000025 */
[----:B------:R-:W-:Y:S02]  /*5a10*/  USHF.R.U32.HI UR52, URZ, UR49, UR6 ;  /* 0x00000031ff347299 */ /* 0x000fe40008011606 */
[----:B------:R-:W-:Y:S02]  /*5a20*/  UPRMT UR46, UR58, 0x654, UR41 ;  /* 0x000006543a2e7896 */ /* 0x000fe40008000029 */
[----:B------:R-:W-:Y:S02]  /*5a30*/  UPRMT UR39, UR58, 0x654, UR33 ;  /* 0x000006543a277896 */ /* 0x000fe40008000021 */
[----:B------:R-:W-:Y:S02]  /*5a40*/  UPRMT UR38, UR58, 0x654, UR25 ;  /* 0x000006543a267896 */ /* 0x000fe40008000019 */
[----:B---3--:R-:W-:Y:S02]  /*5a50*/  USHF.R.U32.HI UR47, URZ, UR54, UR47 ;  /* 0x00000036ff2f7299 */ /* 0x008fe4000801162f */
[----:B------:R-:W-:-:S11]  /*5a60*/  UISETP.NE.AND UP3, UPT, UR4, 0x1, UPT ;  /* 0x000000010400788c */ /* 0x000fd6000bf65270 */
.L_x_126:
[C---:B------:R-:W-:Y:S02]  /*5a70*/  LEA R12, R14.reuse, UR21, 0x3 ;  /* 0x000000150e0c7c11 */ /* 0x040fe4000f8e18ff */
[----:B------:R-:W-:Y:S02]  /*5a80*/  SHF.L.U32 R9, R13, 0x1f, RZ ;  /* 0x0000001f0d097819 */ /* 0x000fe400000006ff */
[----:B------:R-:W-:Y:S02]  /*5a90*/  LEA R10, R14, UR21, 0x4 ;  /* 0x000000150e0a7c11 */ /* 0x000fe4000f8e20ff */
[----:B---3--:R-:W3:Y:S02]  /*5aa0*/  SYNCS.PHASECHK.TRANS64.TRYWAIT P0, [R12+URZ+0x260], R9 ;  /* 0x000260090c0075a7 */ /* 0x008ee400080011ff */
[----:B---3--:R-:W-:Y:S05]  /*5ab0*/  @!P0 BRA `(.L_x_116) ;  /* 0x0000006800a88947 */ /* 0x008fea0003800000 */
.L_x_261:
[----:B---3--:R-:W3:Y:S01]  /*5ac0*/  LDS.128 R8, [R10+0x2f0] ;  /* 0x0002f0000a087984 */ /* 0x008ee20000000c00 */
[----:B------:R-:W-:Y:S01]  /*5ad0*/  UISETP.GE.AND UP0, UPT, UR45, 0x1, UPT ;  /* 0x000000012d00788c */ /* 0x000fe2000bf06270 */
[----:B------:R-:W-:Y:S01]  /*5ae0*/  @!PT LDS RZ, [RZ] ;  /* 0x00000000fffff984 */ /* 0x000fe20000000800 */
[----:B------:R-:W-:Y:S01]  /*5af0*/  @!PT LDS RZ, [RZ] ;  /* 0x00000000fffff984 */ /* 0x000fe20000000800 */
[----:B------:R-:W-:Y:S01]  /*5b00*/  @!PT LDS RZ, [RZ] ;  /* 0x00000000fffff984 */ /* 0x000fe20000000800 */
[----:B------:R-:W-:Y:S01]  /*5b10*/  @!PT LDS RZ, [RZ] ;  /* 0x00000000fffff984 */ /* 0x000fe20000000800 */
[----:B------:R4:W-:Y:S06]  /*5b20*/  MEMBAR.ALL.CTA ;  /* 0x0000000000007992 */ /* 0x0009ec0000008000 */
[----:B----4-:R-:W4:Y:S01]  /*5b30*/  FENCE.VIEW.ASYNC.S ;  /* 0x00000000000073c6 */ /* 0x010f220000000000 */
[----:B---3--:R-:W-:Y:S11]  /*5b40*/  LOP3.LUT P0, RZ, R10, 0x1, RZ, 0xc0, !PT ;  /* 0x000000010aff7812 */ /* 0x008ff6000780c0ff */
[----:B------:R-:W-:Y:S02]  /*5b50*/  @!UPT UIADD3 URZ, UPT, UPT, URZ, URZ, URZ ;  /* 0x000000fffffff290 */ /* 0x000fe4000fffe0ff */
[----:B----4-:R-:W-:Y:S01]  /*5b60*/  VOTEU.ANY UP1, P0 ;  /* 0x0000000000ff7886 */ /* 0x010fe20000020100 */
[----:B------:R-:W-:Y:S11]  /*5b70*/  PLOP3.LUT P0, PT, PT, PT, UP1, 0x80, 0x8 ;  /* 0x000000000008781c */ /* 0x000ff60003f0f018 */
[----:B------:R-:W-:Y:S02]  /*5b80*/  @!UPT UIADD3 URZ, UPT, UPT, URZ, URZ, URZ ;  /* 0x000000fffffff290 */ /* 0x000fe4000fffe0ff */
[----:B------:R-:W-:Y:S02]  /*5b90*/  @P0 SHF.R.U32.HI R0, RZ, 0x10, R9 ;  /* 0x00000010ff000819 */ /* 0x000fe40000011609 */
[----:B------:R-:W-:Y:S02]  /*5ba0*/  @P0 MOV R6, R8 ;  /* 0x0000000800060202 */ /* 0x000fe40000000f00 */
[----:B------:R-:W-:Y:S01]  /*5bb0*/  @P0 R2UR UR4, R0 ;  /* 0x00000000000402ca */ /* 0x000fe200000e0000 */
[----:B------:R-:W-:Y:S01]  /*5bc0*/  VIADD R0, R12, 0x270 ;  /* 0x000002700c007836 */ /* 0x000fe20000000000 */
[----:B------:R-:W-:Y:S02]  /*5bd0*/  @P0 LOP3.LUT R8, R9, 0xffff, RZ, 0xc0, !PT ;  /* 0x0000ffff09080812 */ /* 0x000fe400078ec0ff */
[----:B------:R-:W-:Y:S02]  /*5be0*/  @P0 R2UR UR6, R6 ;  /* 0x00000000060602ca */ /* 0x000fe400000e0000 */
[----:B------:R-:W-:Y:S02]  /*5bf0*/  PRMT R0, RZ, 0x654, R0 ;  /* 0x00000654ff007816 */ /* 0x000fe40000000000 */
[----:B------:R-:W-:Y:S02]  /*5c00*/  @P0 R2UR UR5, R8 ;  /* 0x00000000080502ca */ /* 0x000fe400000e0000 */
[----:B------:R3:W-:Y:S03]  /*5c10*/  SYNCS.ARRIVE.TRANS64.RED.A1T0 RZ, [R0+URZ], RZ ;  /* 0x000000ff00ff79a7 */ /* 0x0007e600081004ff */
[----:B------:R-:W-:Y:S04]  /*5c20*/  @UP1 UMOV UR29, UR4 ;  /* 0x00000004001d1c82 */ /* 0x000fe80008000000 */
[----:B------:R-:W-:Y:S04]  /*5c30*/  @UP1 UMOV UR14, UR6 ;  /* 0x00000006000e1c82 */ /* 0x000fe80008000000 */
[----:B------:R-:W-:Y:S01]  /*5c40*/  @UP1 UMOV UR13, UR5 ;  /* 0x00000005000d1c82 */ /* 0x000fe20008000000 */
[----:B------:R-:W-:Y:S05]  /*5c50*/  BRA.U !UP0, `(.L_x_117) ;  /* 0x0000000108a47547 */ /* 0x000fea000b800000 */
[----:B------:R-:W-:Y:S02]  /*5c60*/  UIMAD.WIDE.U32 UR16, UR13, UR51, URZ ;  /* 0x000000330d1072a5 */ /* 0x000fe4000f8e00ff */
[----:B------:R-:W-:Y:S02]  /*5c70*/  UIMAD.WIDE.U32 UR18, UR14, UR48, URZ ;  /* 0x000000300e1272a5 */ /* 0x000fe4000f8e00ff */
[----:B------:R-:W-:Y:S02]  /*5c80*/  USEL UR4, UR30, UR47, !UP5 ;  /* 0x0000002f1e047287 */ /* 0x000fe4000e800000 */
[----:B------:R-:W-:Y:S02]  /*5c90*/  USEL UR7, UR31, UR52, !UP6 ;  /* 0x000000341f077287 */ /* 0x000fe4000f000000 */
[----:B--2---:R-:W-:Y:S02]  /*5ca0*/  UIMAD.WIDE.U32 UR8, UR4, UR22, URZ ;  /* 0x00000016040872a5 */ /* 0x004fe4000f8e00ff */
[----:B------:R-:W-:Y:S01]  /*5cb0*/  UIMAD.WIDE.U32 UR10, UR7, UR22, URZ ;  /* 0x00000016070a72a5 */ /* 0x000fe2000f8e00ff */
[----:B------:R-:W-:Y:S02]  /*5cc0*/  UMOV UR5, UR17 ;  /* 0x0000001100057c82 */ /* 0x000fe40008000000 */
[----:B------:R-:W-:Y:S03]  /*5cd0*/  USHF.R.U32.HI UR6, URZ, UR54, UR5 ;  /* 0x00000036ff067299 */ /* 0x000fe60008011605 */
[----:B------:R-:W-:Y:S01]  /*5ce0*/  UMOV UR5, UR19 ;  /* 0x0000001300057c82 */ /* 0x000fe20008000000 */
[----:B------:R-:W-:Y:S02]  /*5cf0*/  USEL UR6, UR13, UR6, !UP5 ;  /* 0x000000060d067287 */ /* 0x000fe4000e800000 */
[----:B------:R-:W-:Y:S03]  /*5d00*/  USHF.R.U32.HI UR12, URZ, UR49, UR5 ;  /* 0x00000031ff0c7299 */ /* 0x000fe60008011605 */
[----:B------:R-:W-:Y:S02]  /*5d10*/  UMOV UR5, UR9 ;  /* 0x0000000900057c82 */ /* 0x000fe40008000000 */
[----:B------:R-:W-:Y:S03]  /*5d20*/  @UP4 USHF.R.U32.HI UR4, URZ, UR23, UR5 ;  /* 0x00000017ff044299 */ /* 0x000fe60008011605 */
[----:B------:R-:W-:Y:S01]  /*5d30*/  UMOV UR5, UR11 ;  /* 0x0000000b00057c82 */ /* 0x000fe20008000000 */
[----:B------:R-:W-:Y:S02]  /*5d40*/  UIMAD UR4, UR45, UR4, URZ ;  /* 0x000000042d0472a4 */ /* 0x000fe4000f8e02ff */
[----:B------:R-:W-:Y:S02]  /*5d50*/  @UP4 USHF.R.U32.HI UR7, URZ, UR23, UR5 ;  /* 0x00000017ff074299 */ /* 0x000fe40008011605 */
[----:B------:R-:W-:Y:S02]  /*5d60*/  UIMAD.WIDE.U32 UR10, UR6, UR22, URZ ;  /* 0x00000016060a72a5 */ /* 0x000fe4000f8e00ff */
[----:B------:R-:W-:Y:S02]  /*5d70*/  USEL UR5, UR14, UR12, !UP6 ;  /* 0x0000000c0e057287 */ /* 0x000fe4000f000000 */
[----:B------:R-:W-:Y:S02]  /*5d80*/  UIMAD UR8, UR45, UR7, URZ ;  /* 0x000000072d0872a4 */ /* 0x000fe4000f8e02ff */
[----:B------:R-:W-:Y:S03]  /*5d90*/  UISETP.GE.AND UP0, UPT, UR6, UR4, UPT ;  /* 0x000000040600728c */ /* 0x000fe6000bf06270 */
[----:B------:R-:W-:Y:S01]  /*5da0*/  UMOV UR4, UR11 ;  /* 0x0000000b00047c82 */ /* 0x000fe20008000000 */
[----:B------:R-:W-:Y:S02]  /*5db0*/  UISETP.GE.OR UP0, UPT, UR5, UR8, UP0 ;  /* 0x000000080500728c */ /* 0x000fe40008706670 */
[----:B------:R-:W-:Y:S02]  /*5dc0*/  USHF.R.U32.HI UR4, URZ, UR23, UR4 ;  /* 0x00000017ff047299 */ /* 0x000fe40008011604 */
[----:B------:R-:W-:Y:S02]  /*5dd0*/  UIMAD.WIDE.U32 UR8, UR5, UR22, URZ ;  /* 0x00000016050872a5 */ /* 0x000fe4000f8e00ff */
[----:B------:R-:W-:Y:S04]  /*5de0*/  USEL UR10, UR6, UR4, !UP4 ;  /* 0x00000004060a7287 */ /* 0x000fe8000e000000 */
[----:B------:R-:W-:Y:S01]  /*5df0*/  UIADD3 UR11, UPT, UPT, -UR10, URZ, URZ ;  /* 0x000000ff0a0b7290 */ /* 0x000fe2000fffe1ff */
[----:B------:R-:W-:Y:S02]  /*5e00*/  @!UP0 UMOV UR4, UR9 ;  /* 0x0000000900048c82 */ /* 0x000fe40008000000 */
[----:B------:R-:W-:Y:S02]  /*5e10*/  @!UP0 USHF.R.U32.HI UR4, URZ, UR23, UR4 ;  /* 0x00000017ff048299 */ /* 0x000fe40008011604 */
[----:B------:R-:W-:Y:S02]  /*5e20*/  UIMAD UR8, UR45, UR11, UR6 ;  /* 0x0000000b2d0872a4 */ /* 0x000fe4000f8e0206 */
[----:B------:R-:W-:Y:S04]  /*5e30*/  @!UP0 USEL UR4, UR5, UR4, !UP4 ;  /* 0x0000000405048287 */ /* 0x000fe8000e000000 */
[----:B------:R-:W-:Y:S02]  /*5e40*/  @!UP0 UIMAD UR7, UR7, UR8, UR4 ;  /* 0x00000008070782a4 */ /* 0x000fe4000f8e0204 */
[----:B------:R-:W-:Y:S02]  /*5e50*/  @!UP0 UIADD3 UR9, UPT, UPT, UR10, -UR4, URZ ;  /* 0x800000040a098290 */ /* 0x000fe4000fffe0ff */
[----:B------:R-:W-:Y:S02]  /*5e60*/  UIADD3 UR8, UPT, UPT, -UR6, URZ, URZ ;  /* 0x000000ff06087290 */ /* 0x000fe4000fffe1ff */
[----:B------:R-:W-:Y:S02]  /*5e70*/  UIADD3 UR4, UPT, UPT, -UR5, URZ, URZ ;  /* 0x000000ff05047290 */ /* 0x000fe4000fffe1ff */
[----:B------:R-:W-:Y:S03]  /*5e80*/  @!UP0 UIMAD UR6, UR9, UR45, UR5 ;  /* 0x0000002d090682a4 */ /* 0x000fe6000f8e0205 */
[----:B------:R-:W-:Y:S01]  /*5e90*/  @!UP0 UMOV UR5, UR7 ;  /* 0x0000000700058c82 */ /* 0x000fe20008000000 */
[----:B------:R-:W-:Y:S02]  /*5ea0*/  UIMAD UR7, UR15, UR4, UR14 ;  /* 0x000000040f0772a4 */ /* 0x000fe4000f8e020e */
[----:B------:R-:W-:Y:S02]  /*5eb0*/  UIMAD UR4, UR50, UR8, UR13 ;  /* 0x00000008320472a4 */ /* 0x000fe4000f8e020d */
[----:B------:R-:W-:Y:S02]  /*5ec0*/  UIMAD UR14, UR5, UR15, UR7 ;  /* 0x0000000f050e72a4 */ /* 0x000fe4000f8e0207 */
[----:B------:R-:W-:Y:S11]  /*5ed0*/  UIMAD UR13, UR6, UR50, UR4 ;  /* 0x00000032060d72a4 */ /* 0x000ff6000f8e0204 */
[----:B------:R-:W-:Y:S01]  /*5ee0*/  @!UPT UIADD3 URZ, UPT, UPT, URZ, URZ, URZ ;  /* 0x000000fffffff290 */ /* 0x000fe2000fffe0ff */
.L_x_117:
[----:B------:R-:W4:Y:S01]  /*5ef0*/  @!UP3 LDCU.128 UR8, c[0x0][0xb10] ;  /* 0x00016200ff08b7ac */ /* 0x000f220008000c00 */
[C---:B-1----:R-:W-:Y:S02]  /*5f00*/  ISETP.NE.U32.AND P1, PT, R4.reuse, RZ, PT ;  /* 0x000000ff0400720c */ /* 0x042fe40003f25070 */
[----:B------:R-:W-:Y:S02]  /*5f10*/  ISETP.NE.U32.AND P0, PT, R4, RZ, PT ;  /* 0x000000ff0400720c */ /* 0x000fe40003f05070 */
[C---:B------:R-:W-:Y:S02]  /*5f20*/  ISETP.NE.AND.EX P1, PT, R5.reuse, RZ, PT, P1 ;  /* 0x000000ff0500720c */ /* 0x040fe40003f25310 */
[----:B------:R-:W-:Y:S01]  /*5f30*/  ISETP.NE.AND.EX P0, PT, R5, RZ, PT, P0 ;  /* 0x000000ff0500720c */ /* 0x000fe20003f05300 */
[----:B------:R-:W1:Y:S01]  /*5f40*/  @!UP3 LDCU UR5, c[0x0][0xb0c] ;  /* 0x00016180ff05b7ac */ /* 0x000e620008000800 */
[----:B------:R-:W-:Y:S01]  /*5f50*/  SHF.L.U32 R9, R15, 0x1f, RZ ;  /* 0x0000001f0f097819 */ /* 0x000fe200000006ff */
[----:B------:R-:W-:Y:S02]  /*5f60*/  USHF.L.U32 UR42, UR26, 0x8, URZ ;  /* 0x000000081a2a7899 */ /* 0x000fe400080006ff */
[----:B------:R-:W-:Y:S02]  /*5f70*/  USHF.L.U32 UR43, UR20, 0x6, URZ ;  /* 0x00000006142b7899 */ /* 0x000fe400080006ff */
[----:B----4-:R-:W-:Y:S07]  /*5f80*/  UIMAD.WIDE.U32 UR6, UR14, UR8, URZ ;  /* 0x000000080e0672a5 */ /* 0x010fee000f8e00ff */
[----:B------:R-:W-:Y:S01]  /*5f90*/  @!UP3 UMOV UR4, UR7 ;  /* 0x000000070004bc82 */ /* 0x000fe20008000000 */
[----:B-1----:R-:W-:Y:S02]  /*5fa0*/  @!UP3 UISETP.NE.AND UP0, UPT, UR5, 0x1, UPT ;  /* 0x000000010500b88c */ /* 0x002fe4000bf05270 */
[----:B------:R-:W-:Y:S02]  /*5fb0*/  @!UP3 USHF.R.U32.HI UR4, URZ, UR9, UR4 ;  /* 0x00000009ff04b299 */ /* 0x000fe40008011604 */
[----:B------:R-:W-:Y:S02]  /*5fc0*/  UIMAD.WIDE.U32 UR6, UR13, UR11, URZ ;  /* 0x0000000b0d0672a5 */ /* 0x000fe4000f8e00ff */
[----:B------:R-:W-:Y:S02]  /*5fd0*/  @!UP3 USEL UR8, UR14, UR4, !UP0 ;  /* 0x000000040e08b287 */ /* 0x000fe4000c000000 */
[----:B------:R-:W-:Y:S03]  /*5fe0*/  @!UP3 UISETP.NE.AND UP0, UPT, UR10, 0x1, UPT ;  /* 0x000000010a00b88c */ /* 0x000fe6000bf05270 */
[----:B------:R-:W-:Y:S02]  /*5ff0*/  @!UP3 UMOV UR6, UR7 ;  /* 0x000000070006bc82 */ /* 0x000fe40008000000 */
[----:B------:R-:W1:Y:S02]  /*6000*/  @!UP3 LDCU UR4, c[0x0][0xb20] ;  /* 0x00016400ff04b7ac */ /* 0x000e640008000800 */
[----:B-1----:R-:W-:Y:S04]  /*6010*/  @!UP3 USHF.R.U32.HI UR6, URZ, UR4, UR6 ;  /* 0x00000004ff06b299 */ /* 0x002fe80008011606 */
[----:B------:R-:W-:Y:S04]  /*6020*/  @!UP3 USEL UR6, UR13, UR6, !UP0 ;  /* 0x000000060d06b287 */ /* 0x000fe8000c000000 */
[----:B------:R-:W-:Y:S02]  /*6030*/  @!UP3 UIADD3 UR4, UPT, UPT, -UR8, UR6, URZ ;  /* 0x000000060804b290 */ /* 0x000fe4000fffe1ff */
[----:B------:R-:W-:Y:S02]  /*6040*/  @!UP3 UIADD3 UR6, UPT, UPT, UR8, -UR6, URZ ;  /* 0x800000060806b290 */ /* 0x000fe4000fffe0ff */
[----:B------:R-:W-:Y:S02]  /*6050*/  @!UP3 UIMAD UR14, UR4, UR5, UR14 ;  /* 0x00000005040eb2a4 */ /* 0x000fe4000f8e020e */
[----:B------:R-:W-:Y:S01]  /*6060*/  @!UP3 UIMAD UR13, UR6, UR10, UR13 ;  /* 0x0000000a060db2a4 */ /* 0x000fe2000f8e020d */
[----:B------:R-:W-:Y:S11]  /*6070*/  BRA.U UP2, `(.L_x_118) ;  /* 0x0000000102107547 */ /* 0x000ff6000b800000 */
[----:B---3--:R-:W-:Y:S04]  /*6080*/  MOV R0, UR53 ;  /* 0x0000003500007c02 */ /* 0x008fe80008000f00 */
[----:B------:R-:W-:Y:S04]  /*6090*/  SHF.L.U32 R11, R0, 0x1f, RZ ;  /* 0x0000001f000b7819 */ /* 0x000fe800000006ff */
[----:B------:R-:W1:Y:S02]  /*60a0*/  SYNCS.PHASECHK.TRANS64.TRYWAIT P2, [UR21+0x258], R11 ;  /* 0x0002580bff0075a7 */ /* 0x000e640008041115 */
[----:B-1----:R-:W-:Y:S05]  /*60b0*/  @!P2 BRA `(.L_x_119) ;  /* 0x00000064003ca947 */ /* 0x002fea0003800000 */
.L_x_118:
[----:B------:R-:W-:Y:S05]  /*60c0*/  @!P1 BRA `(.L_x_120) ;  /* 0x0000000000309947 */ /* 0x000fea0003800000 */
[----:B------:R-:W-:Y:S01]  /*60d0*/  ISETP.NE.U32.AND P1, PT, R2, RZ, PT ;  /* 0x000000ff0200720c */ /* 0x000fe20003f25070 */
[----:B------:R-:W4:Y:S01]  /*60e0*/  LDCU.64 UR4, c[0x0][0x358] ;  /* 0x00006b00ff0477ac */ /* 0x000f220008000a00 */
[----:B------:R-:W-:Y:S02]  /*60f0*/  IMAD.MOV.U32 R90, RZ, RZ, 0x1 ;  /* 0x00000001ff5a7424 */ /* 0x000fe400078e00ff */
[----:B------:R-:W-:Y:S11]  /*6100*/  ISETP.NE.AND.EX P1, PT, R3, RZ, PT, P1 ;  /* 0x000000ff0300720c */ /* 0x000ff60003f25310 */
[----:B------:R-:W-:Y:S02]  /*6110*/  @!UPT UIADD3 URZ, UPT, UPT, URZ, URZ, URZ ;  /* 0x000000fffffff290 */ /* 0x000fe4000fffe0ff */
[----:B-1----:R-:W1:Y:S01]  /*6120*/  @P1 LDC.64 R10, c[0x0][0x888] ;  /* 0x00022200ff0a1b82 */ /* 0x002e620000000a00 */
[----:B---3--:R-:W-:Y:S04]  /*6130*/  @P1 IMAD R0, R4, UR36, RZ ;  /* 0x0000002404001c24 */ /* 0x008fe8000f8e02ff */
[----:B-1----:R-:W-:Y:S04]  /*6140*/  @P1 IMAD.WIDE R10, R0, 0x4, R10 ;  /* 0x00000004000a1825 */ /* 0x002fe800078e020a */
[----:B------:R-:W-:Y:S01]  /*6150*/  HFMA2 R0, -RZ, RZ, 0, 5.9604644775390625e-08 ;  /* 0x00000001ff007431 */ /* 0x000fe200000001ff */
[----:B----45:R4:W5:Y:S04]  /*6160*/  @P1 LDG.E R41, desc[UR4][R10.64] ;  /* 0x000000040a291981 */ /* 0x030968000c1e1900 */
[----:B------:R-:W-:Y:S01]  /*6170*/  @!P1 PRMT R90, R0, 0x7610, R90 ;  /* 0x00007610005a9816 */ /* 0x000fe2000000005a */
[----:B----4-:R-:W1:Y:S06]  /*6180*/  @!P1 LDC R41, c[0x0][0x880] ;  /* 0x00022000ff299b82 */ /* 0x010e6c0000000800 */
.L_x_120:
[----:B-1---5:R-:W-:Y:S01]  /*6190*/  @!P0 FSETP.EQ.AND P1, PT, R41, RZ, PT ;  /* 0x000000ff2900820b */ /* 0x022fe20003f22000 */
[----:B------:R-:W-:Y:S01]  /*61a0*/  @!UPT UIADD3 URZ, UPT, UPT, URZ, URZ, URZ ;  /* 0x000000fffffff290 */ /* 0x000fe2000fffe0ff */
[----:B------:R-:W-:Y:S11]  /*61b0*/  @!P0 BRA `(.L_x_121) ;  /* 0x0000000000188947 */ /* 0x000ff60003800000 */
[----:B------:R-:W-:Y:S02]  /*61c0*/  LOP3.LUT P0, RZ, R90, 0xff, RZ, 0xc0, !PT ;  /* 0x000000ff5aff7812 */ /* 0x000fe4000780c0ff */
[----:B------:R-:W-:Y:S04]  /*61d0*/  ISETP.NE.U32.AND P1, PT, R2, RZ, PT ;  /* 0x000000ff0200720c */ /* 0x000fe80003f25070 */
[----:B------:R-:W-:Y:S04]  /*61e0*/  ISETP.NE.AND.EX P1, PT, R3, RZ, PT, P1 ;  /* 0x000000ff0300720c */ /* 0x000fe80003f25310 */
[----:B------:R-:W-:Y:S03]  /*61f0*/  PLOP3.LUT P1, PT, P1, PT, PT, 0x8, 0x80 ;  /* 0x000000000080781c */ /* 0x000fe60000f2e170 */
[----:B------:R-:W-:Y:S11]  /*6200*/  @P0 FSETP.EQ.AND P1, PT, R41, RZ, PT ;  /* 0x000000ff2900020b */ /* 0x000ff60003f22000 */
[----:B------:R-:W-:Y:S02]  /*6210*/  @!UPT UIADD3 URZ, UPT, UPT, URZ, URZ, URZ ;  /* 0x000000fffffff290 */ /* 0x000fe4000fffe0ff */
.L_x_121:
[----:B------:R-:W1:Y:S01]  /*6220*/  SYNCS.PHASECHK.TRANS64.TRYWAIT P2, [UR21+0x230], R9 ;  /* 0x00023009ff0075a7 */ /* 0x000e620008041115 */
[----:B------:R-:W-:Y:S04]  /*6230*/  ELECT P0, URZ, PT ;  /* 0x0000000000ff782f */ /* 0x000fe80003800000 */
[----:B------:R-:W-:Y:S11]  /*6240*/  PLOP3.LUT P1, PT, P1, P0, PT, 0xf2, 0x2f ;  /* 0x00000000002f781c */ /* 0x000ff60000f21e72 */
[----:B------:R-:W-:Y:S02]  /*6250*/  @!UPT UIADD3 URZ, UPT, UPT, URZ, URZ, URZ ;  /* 0x000000fffffff290 */ /* 0x000fe4000fffe0ff */
[----:B------:R-:W-:Y:S05]  /*6260*/  @!P1 IADD3 R8, P0, PT, R16, 0x580, RZ ;  /* 0x0000058010089810 */ /* 0x000fea0007f1e0ff */
[----:B------:R-:W-:Y:S01]  /*6270*/  @!P1 IMAD.X R6, RZ, RZ, R17, P0 ;  /* 0x000000ffff069224 */ /* 0x000fe200000e0611 */
[----:B-1----:R-:W-:Y:S07]  /*6280*/  @!P2 BRA `(.L_x_122) ;  /* 0x0000006000e0a947 */ /* 0x002fee0003800000 */
.L_x_264:
[----:B------:R-:W-:Y:S01]  /*6290*/  @!P1 R2UR UR5, R8 ;  /* 0x00000000080592ca */ /* 0x000fe200000e0000 */
[----:B------:R-:W-:Y:S01]  /*62a0*/  VOTEU.ALL UP0, P1 ;  /* 0x0000000000ff7886 */ /* 0x000fe20000800000 */
[----:B------:R-:W-:Y:S01]  /*62b0*/  @!P1 R2UR UR4, R6 ;  /* 0x00000000060492ca */ /* 0x000fe200000e0000 */
[----:B------:R-:W-:Y:S01]  /*62c0*/  UMOV UR6, 0x0 ;  /* 0x0000000000067882 */ /* 0x000fe20000000000 */
[----:B------:R-:W-:Y:S01]  /*62d0*/  UMOV UR7, 0x10000000 ;  /* 0x1000000000077882 */ /* 0x000fe20000000000 */
[----:B------:R-:W-:Y:S01]  /*62e0*/  UMOV UR44, UR36 ;  /* 0x00000024002c7c82 */ /* 0x000fe20008000000 */
[----:B------:R-:W-:Y:S01]  /*62f0*/  @!UP0 UIADD3 UR40, UPT, UPT, UR21, 0x400, URZ ;  /* 0x0000040015288890 */ /* 0x000fe2000fffe0ff */
[----:B-1-3--:R-:W-:Y:S01]  /*6300*/  @!P1 IMAD.MOV.U32 R0, RZ, RZ, 0x1000 ;  /* 0x00001000ff009424 */ /* 0x00afe200078e00ff */
[----:B------:R-:W-:Y:S01]  /*6310*/  @!UP0 UIADD3 UR10, UPT, UPT, UR42, 0x80, URZ ;  /* 0x000000802a0a8890 */ /* 0x000fe2000fffe0ff */
[----:B------:R-:W-:Y:S01]  /*6320*/  @!P1 IADD3 R8, P0, PT, R16, 0x580, RZ ;  /* 0x0000058010089810 */ /* 0x000fe20007f1e0ff */
[----:B------:R-:W-:Y:S01]  /*6330*/  @!UP0 UIADD3 UR8, UPT, UPT, UR21, 0xc00, URZ ;  /* 0x00000c0015088890 */ /* 0x000fe2000fffe0ff */
[----:B------:R-:W-:Y:S02]  /*6340*/  VOTEU.ALL UP0, P1 ;  /* 0x0000000000ff7886 */ /* 0x000fe40000800000 */
[----:B------:R-:W-:Y:S01]  /*6350*/  IMAD.U32 R10, RZ, RZ, UR5 ;  /* 0x00000005ff0a7e24 */ /* 0x000fe2000f8e00ff */
[----:B------:R-:W-:Y:S01]  /*6360*/  UMOV UR9, UR41 ;  /* 0x0000002900097c82 */ /* 0x000fe20008000000 */
[----:B------:R-:W-:Y:S01]  /*6370*/  IMAD.U32 R11, RZ, RZ, UR4 ;  /* 0x00000004ff0b7e24 */ /* 0x000fe2000f8e00ff */
[----:B------:R-:W-:Y:S01]  /*6380*/  UMOV UR11, UR43 ;  /* 0x0000002b000b7c82 */ /* 0x000fe20008000000 */
[----:B------:R-:W-:Y:S01]  /*6390*/  UMOV UR12, UR36 ;  /* 0x00000024000c7c82 */ /* 0x000fe20008000000 */
[----:B------:R-:W-:Y:S01]  /*63a0*/  @!P1 R2UR UR4, R10 ;  /* 0x000000000a0492ca */ /* 0x000fe200000e0000 */
[----:B------:R-:W-:Y:S01]  /*63b0*/  @!P1 IMAD.X R6, RZ, RZ, R17, P0 ;  /* 0x000000ffff069224 */ /* 0x000fe200000e0611 */
[----:B------:R-:W-:Y:S11]  /*63c0*/  @!P1 R2UR UR5, R11 ;  /* 0x000000000b0592ca */ /* 0x000ff600000e0000 */
[----:B------:R-:W-:Y:S02]  /*63d0*/  @!UPT UIADD3 URZ, UPT, UPT, URZ, URZ, URZ ;  /* 0x000000fffffff290 */ /* 0x000fe4000fffe0ff */
[----:B------:R1:W-:Y:S01]  /*63e0*/  @!UP0 UTMALDG.3D [UR40], [UR4], desc[UR6] ;  /* 0x00000628040085b4 */ /* 0x0003e20008011000 */
[----:B------:R-:W-:Y:S05]  /*63f0*/  VOTEU.ALL UP0, P1 ;  /* 0x0000000000ff7886 */ /* 0x000fea0000800000 */
[----:B------:R1:W-:Y:S01]  /*6400*/  @!UP0 UTMALDG.3D [UR8], [UR4], desc[UR6] ;  /* 0x00000608040085b4 */ /* 0x0003e20008011000 */
[----:B------:R1:W-:Y:S01]  /*6410*/  @!P1 SYNCS.ARRIVE.TRANS64.RED.A0TR RZ, [UR21+0x210], R0 ;  /* 0x00021000ffff99a7 */ /* 0x0003e20008300415 */
[----:B------:R-:W-:Y:S01]  /*6420*/  SYNCS.ARRIVE.TRANS64.RED.A1T0 RZ, [UR46], RZ ;  /* 0x000000ffffff79a7 */ /* 0x000fe2000810042e */
[----:B------:R-:W3:Y:S02]  /*6430*/  SYNCS.PHASECHK.TRANS64.TRYWAIT P2, [UR21+0x238], R9 ;  /* 0x00023809ff0075a7 */ /* 0x000ee40008041115 */
[----:B-1-3--:R-:W-:Y:S05]  /*6440*/  @!P2 BRA `(.L_x_123) ;  /* 0x000000600088a947 */ /* 0x00afea0003800000 */
.L_x_266:
[----:B------:R-:W-:Y:S01]  /*6450*/  @!P1 R2UR UR5, R8 ;  /* 0x00000000080592ca */ /* 0x000fe200000e0000 */
[----:B------:R-:W-:Y:S01]  /*6460*/  VOTEU.ALL UP0, P1 ;  /* 0x0000000000ff7886 */ /* 0x000fe20000800000 */
[----:B------:R-:W-:Y:S01]  /*6470*/  @!P1 R2UR UR4, R6 ;  /* 0x00000000060492ca */ /* 0x000fe200000e0000 */
[----:B------:R-:W-:Y:S01]  /*6480*/  UMOV UR6, 0x0 ;  /* 0x0000000000067882 */ /* 0x000fe20000000000 */
[----:B------:R-:W-:Y:S01]  /*6490*/  UMOV UR7, 0x10000000 ;  /* 0x1000000000077882 */ /* 0x000fe20000000000 */
[----:B------:R-:W-:Y:S01]  /*64a0*/  UMOV UR35, UR43 ;  /* 0x0000002b00237c82 */ /* 0x000fe20008000000 */
[----:B------:R-:W-:Y:S01]  /*64b0*/  @!UP0 UIADD3 UR34, UPT, UPT, UR42, 0x20, URZ ;  /* 0x000000202a228890 */ /* 0x000fe2000fffe0ff */
[----:B-1----:R-:W-:Y:S01]  /*64c0*/  @!P1 IMAD.MOV.U32 R0, RZ, RZ, 0x1000 ;  /* 0x00001000ff009424 */ /* 0x002fe200078e00ff */
[----:B------:R-:W-:Y:S01]  /*64d0*/  @!UP0 UIADD3 UR32, UPT, UPT, UR21, 0x1400, URZ ;  /* 0x0000140015208890 */ /* 0x000fe2000fffe0ff */
[----:B------:R-:W-:Y:S01]  /*64e0*/  @!P1 IADD3 R8, P0, PT, R16, 0x580, RZ ;  /* 0x0000058010089810 */ /* 0x000fe20007f1e0ff */
[----:B------:R-:W-:Y:S02]  /*64f0*/  @!UP0 UIADD3 UR10, UPT, UPT, UR42, 0xa0, URZ ;  /* 0x000000a02a0a8890 */ /* 0x000fe4000fffe0ff */
[----:B------:R-:W-:Y:S01]  /*6500*/  @!UP0 UIADD3 UR8, UPT, UPT, UR21, 0x1c00, URZ ;  /* 0x00001c0015088890 */ /* 0x000fe2000fffe0ff */
[----:B------:R-:W-:Y:S01]  /*6510*/  IMAD.U32 R10, RZ, RZ, UR5 ;  /* 0x00000005ff0a7e24 */ /* 0x000fe2000f8e00ff */
[----:B------:R-:W-:Y:S01]  /*6520*/  VOTEU.ALL UP0, P1 ;  /* 0x0000000000ff7886 */ /* 0x000fe20000800000 */
[----:B------:R-:W-:Y:S01]  /*6530*/  IMAD.U32 R11, RZ, RZ, UR4 ;  /* 0x00000004ff0b7e24 */ /* 0x000fe2000f8e00ff */
[----:B------:R-:W-:Y:S01]  /*6540*/  UMOV UR9, UR33 ;  /* 0x0000002100097c82 */ /* 0x000fe20008000000 */
[----:B------:R-:W-:Y:S01]  /*6550*/  UMOV UR11, UR43 ;  /* 0x0000002b000b7c82 */ /* 0x000fe20008000000 */
[----:B------:R-:W-:Y:S01]  /*6560*/  @!P1 R2UR UR4, R10 ;  /* 0x000000000a0492ca */ /* 0x000fe200000e0000 */
[----:B------:R-:W-:Y:S01]  /*6570*/  UMOV UR12, UR36 ;  /* 0x00000024000c7c82 */ /* 0x000fe20008000000 */
[----:B------:R-:W-:Y:S01]  /*6580*/  @!P1 R2UR UR5, R11 ;  /* 0x000000000b0592ca */ /* 0x000fe200000e0000 */
[----:B------:R-:W-:Y:S11]  /*6590*/  @!P1 IMAD.X R6, RZ, RZ, R17, P0 ;  /* 0x000000ffff069224 */ /* 0x000ff600000e0611 */
[----:B------:R-:W-:Y:S01]  /*65a0*/  @!UPT UIADD3 URZ, UPT, UPT, URZ, URZ, URZ ;  /* 0x000000fffffff290 */ /* 0x000fe2000fffe0ff */
[----:B------:R1:W-:Y:S01]  /*65b0*/  @!UP0 UTMALDG.3D [UR32], [UR4], desc[UR6] ;  /* 0x00000620040085b4 */ /* 0x0003e20008011000 */
[----:B------:R-:W-:Y:S05]  /*65c0*/  VOTEU.ALL UP0, P1 ;  /* 0x0000000000ff7886 */ /* 0x000fea0000800000 */
[----:B------:R1:W-:Y:S01]  /*65d0*/  @!UP0 UTMALDG.3D [UR8], [UR4], desc[UR6] ;  /* 0x00000608040085b4 */ /* 0x0003e20008011000 */
[----:B------:R1:W-:Y:S01]  /*65e0*/  @!P1 SYNCS.ARRIVE.TRANS64.RED.A0TR RZ, [UR21+0x218], R0 ;  /* 0x00021800ffff99a7 */ /* 0x0003e20008300415 */
[----:B------:R-:W-:Y:S01]  /*65f0*/  SYNCS.ARRIVE.TRANS64.RED.A1T0 RZ, [UR39], RZ ;  /* 0x000000ffffff79a7 */ /* 0x000fe20008100427 */
[----:B------:R-:W3:Y:S02]  /*6600*/  SYNCS.PHASECHK.TRANS64.TRYWAIT P2, [UR21+0x240], R9 ;  /* 0x00024009ff0075a7 */ /* 0x000ee40008041115 */
[----:B-1-3--:R-:W-:Y:S05]  /*6610*/  @!P2 BRA `(.L_x_124) ;  /* 0x00000060002ca947 */ /* 0x00afea0003800000 */
.L_x_268:
        /* <DEDUP_REMOVED lines=9> */
[----:B------:R-:W-:Y:S01]  /*66b0*/  VIADD R14, R14, 0x1 ;  /* 0x000000010e0e7836 */ /* 0x000fe20000000000 */
        /* <DEDUP_REMOVED lines=10> */
[----:B------:R-:W-:Y:S11]  /*6760*/  UMOV UR12, UR36 ;  /* 0x00000024000c7c82 */ /* 0x000ff60008000000 */
        /* <DEDUP_REMOVED lines=8> */
.L_x_270:
[----:B------:R-:W-:Y:S01]  /*67f0*/  UIADD3 UR26, UPT, UPT, UR13, UR62, URZ ;  /* 0x0000003e0d1a7290 */ /* 0x000fe2000fffe0ff */
[----:B------:R-:W-:Y:S01]  /*6800*/  @!P1 IADD3 R6, P0, PT, R16, 0x580, RZ ;  /* 0x0000058010069810 */ /* 0x000fe20007f1e0ff */
[----:B------:R-:W-:Y:S01]  /*6810*/  UPLOP3.LUT UP2, UPT, UPT, UPT, UPT, 0x80, 0x8 ;  /* 0x000000000008789c */ /* 0x000fe20003f4f070 */
[----:B------:R-:W-:Y:S01]  /*6820*/  LOP3.LUT R15, R15, 0x1, RZ, 0x3c, !PT ;  /* 0x000000010f0f7812 */ /* 0x000fe200078e3cff */
[----:B------:R-:W-:Y:S01]  /*6830*/  VOTEU.ALL UP0, P1 ;  /* 0x0000000000ff7886 */ /* 0x000fe20000800000 */
[----:B------:R-:W-:Y:S01]  /*6840*/  @!P1 R2UR UR5, R6 ;  /* 0x00000000060592ca */ /* 0x000fe200000e0000 */
[----:B-1----:R-:W-:Y:S01]  /*6850*/  @!P1 IMAD.X R0, RZ, RZ, R17, P0 ;  /* 0x000000ffff009224 */ /* 0x002fe200000e0611 */
[----:B------:R-:W-:Y:S01]  /*6860*/  UMOV UR6, 0x0 ;  /* 0x0000000000067882 */ /* 0x000fe20000000000 */
[----:B------:R-:W-:Y:S01]  /*6870*/  UMOV UR7, 0x10000000 ;  /* 0x1000000000077882 */ /* 0x000fe20000000000 */
[----:B------:R-:W-:Y:S01]  /*6880*/  @!UP0 UIADD3 UR18, UPT, UPT, UR42, 0x60, URZ ;  /* 0x000000602a128890 */ /* 0x000fe2000fffe0ff */
[----:B------:R-:W-:Y:S01]  /*6890*/  ISETP.NE.AND P0, PT, R14, 0x2, PT ;  /* 0x000000020e00780c */ /* 0x000fe20003f05270 */
[----:B------:R-:W-:Y:S01]  /*68a0*/  @!UP0 UIADD3 UR16, UPT, UPT, UR21, 0x3400, URZ ;  /* 0x0000340015108890 */ /* 0x000fe2000fffe0ff */
[----:B------:R-:W-:Y:S01]  /*68b0*/  @!P1 R2UR UR4, R0 ;  /* 0x00000000000492ca */ /* 0x000fe200000e0000 */
[----:B------:R-:W-:Y:S01]  /*68c0*/  @!UP0 UIADD3 UR17, UPT, UPT, UR21, 0x228, URZ ;  /* 0x0000022815118890 */ /* 0x000fe2000fffe0ff */
[----:B------:R-:W-:Y:S01]  /*68d0*/  SEL R0, RZ, 0x1, P0 ;  /* 0x00000001ff007807 */ /* 0x000fe20000000000 */
[----:B------:R-:W-:Y:S01]  /*68e0*/  @!UP0 UIADD3 UR10, UPT, UPT, UR42, 0xe0, URZ ;  /* 0x000000e02a0a8890 */ /* 0x000fe2000fffe0ff */
[----:B------:R-:W-:Y:S01]  /*68f0*/  SEL R14, R14, RZ, P0 ;  /* 0x000000ff0e0e7207 */ /* 0x000fe20000000000 */
[----:B------:R-:W-:Y:S01]  /*6900*/  @!UP0 UIADD3 UR8, UPT, UPT, UR21, 0x3c00, URZ ;  /* 0x00003c0015088890 */ /* 0x000fe2000fffe0ff */
[----:B------:R-:W-:Y:S01]  /*6910*/  IMAD.U32 R8, RZ, RZ, UR5 ;  /* 0x00000005ff087e24 */ /* 0x000fe2000f8e00ff */
[----:B------:R-:W-:Y:S01]  /*6920*/  VOTEU.ALL UP0, P1 ;  /* 0x0000000000ff7886 */ /* 0x000fe20000800000 */
[----:B------:R-:W-:Y:S01]  /*6930*/  UMOV UR19, UR43 ;  /* 0x0000002b00137c82 */ /* 0x000fe20008000000 */
[----:B------:R-:W-:Y:S01]  /*6940*/  UMOV UR20, UR36 ;  /* 0x0000002400147c82 */ /* 0x000fe20008000000 */
[----:B------:R-:W-:Y:S01]  /*6950*/  UMOV UR11, UR43 ;  /* 0x0000002b000b7c82 */ /* 0x000fe20008000000 */
[----:B------:R-:W-:Y:S01]  /*6960*/  UMOV UR12, UR36 ;  /* 0x00000024000c7c82 */ /* 0x000fe20008000000 */
[----:B------:R-:W-:Y:S01]  /*6970*/  UMOV UR9, UR17 ;  /* 0x0000001100097c82 */ /* 0x000fe20008000000 */
[----:B------:R-:W-:Y:S01]  /*6980*/  IMAD.U32 R9, RZ, RZ, UR4 ;  /* 0x00000004ff097e24 */ /* 0x000fe2000f8e00ff */
[----:B------:R-:W-:Y:S01]  /*6990*/  @!P1 R2UR UR4, R8 ;  /* 0x00000000080492ca */ /* 0x000fe200000e0000 */
[----:B------:R-:W-:Y:S01]  /*69a0*/  UMOV UR36, UR29 ;  /* 0x0000001d00247c82 */ /* 0x000fe20008000000 */
[----:B------:R-:W-:Y:S02]  /*69b0*/  LOP3.LUT R13, R13, R0, RZ, 0x3c, !PT ;  /* 0x000000000d0d7212 */ /* 0x000fe400078e3cff */
[----:B------:R-:W-:Y:S11]  /*69c0*/  @!P1 R2UR UR5, R9 ;  /* 0x00000000090592ca */ /* 0x000ff600000e0000 */
[----:B------:R-:W-:Y:S02]  /*69d0*/  @!UPT UIADD3 URZ, UPT, UPT, URZ, URZ, URZ ;  /* 0x000000fffffff290 */ /* 0x000fe4000fffe0ff */
[----:B------:R1:W-:Y:S01]  /*69e0*/  @!UP0 UTMALDG.3D [UR16], [UR4], desc[UR6] ;  /* 0x00000610040085b4 */ /* 0x0003e20008011000 */
[----:B------:R-:W-:Y:S05]  /*69f0*/  VOTEU.ALL UP0, P1 ;  /* 0x0000000000ff7886 */ /* 0x000fea0000800000 */
[----:B------:R3:W-:Y:S01]  /*6a00*/  @!UP0 UTMALDG.3D [UR8], [UR4], desc[UR6] ;  /* 0x00000608040085b4 */ /* 0x0007e20008011000 */
[----:B------:R3:W-:Y:S01]  /*6a10*/  @!P1 SYNCS.ARRIVE.TRANS64.RED.A0TR RZ, [UR21+0x228], R7 ;  /* 0x00022807ffff99a7 */ /* 0x0007e20008300415 */
[----:B------:R-:W-:Y:S01]  /*6a20*/  SYNCS.ARRIVE.TRANS64.RED.A1T0 RZ, [UR37], RZ ;  /* 0x000000ffffff79a7 */ /* 0x000fe20008100425 */
[----:B-1----:R-:W-:Y:S01]  /*6a30*/  UIADD3 UR20, UPT, UPT, UR14, UR59, URZ ;  /* 0x0000003b0e147290 */ /* 0x002fe2000fffe0ff */
[----:B------:R-:W-:Y:S11]  /*6a40*/  BRA.U UP1, `(.L_x_126) ;  /* 0xfffffff101087547 */ /* 0x000ff6000b83ffff */
[----:B------:R-:W-:-:S04]  /*6a50*/  SHF.L.U32 R3, R15, 0x1f, RZ ;  /* 0x0000001f0f037819 */ /* 0x000fc800000006ff */
[----:B------:R-:W1:Y:S02]  /*6a60*/  SYNCS.PHASECHK.TRANS64.TRYWAIT P0, [UR21+0x230], R3 ;  /* 0x00023003ff0075a7 */ /* 0x000e640008001115 */
[----:B-1----:R-:W-:Y:S05]  /*6a70*/  @!P0 BRA `(.L_x_127) ;  /* 0x0000005c00448947 */ /* 0x002fea0003800000 */
.L_x_272:
[----:B------:R-:W4:Y:S02]  /*6a80*/  SYNCS.PHASECHK.TRANS64.TRYWAIT P0, [UR21+0x238], R3 ;  /* 0x00023803ff0075a7 */ /* 0x000f240008001115 */
[----:B----4-:R-:W-:Y:S05]  /*6a90*/  @!P0 BRA `(.L_x_128) ;  /* 0x0000005c00548947 */ /* 0x010fea0003800000 */
.L_x_274:
[----:B------:R-:W4:Y:S02]  /*6aa0*/  SYNCS.PHASECHK.TRANS64.TRYWAIT P0, [UR21+0x240], R3 ;  /* 0x00024003ff0075a7 */ /* 0x000f240008001115 */
[----:B----4-:R-:W-:Y:S05]  /*6ab0*/  @!P0 BRA `(.L_x_129) ;  /* 0x0000005c00648947 */ /* 0x010fea0003800000 */
.L_x_276:
[----:B-1----:R-:W-:-:S07]  /*6ac0*/  MOV R0, UR21 ;  /* 0x0000001500007c02 */ /* 0x002fce0008000f00 */
.L_x_130:
[----:B-1----:R-:W-:-:S04]  /*6ad0*/  SHF.L.U32 R3, R15, 0x1f, RZ ;  /* 0x0000001f0f037819 */ /* 0x002fc800000006ff */
[----:B------:R1:W4:Y:S03]  /*6ae0*/  SYNCS.PHASECHK.TRANS64.TRYWAIT P0, [R0+URZ+0x248], R3 ;  /* 0x00024803000075a7 */ /* 0x00032600080011ff */
[----:B----4-:R-:W-:Y:S05]  /*6af0*/  @!P0 NANOSLEEP.SYNCS 0x989680 ;  /* 0x009896800000895d */ /* 0x010fea0003900000 */
[----:B------:R-:W4:Y:S02]  /*6b00*/  @!P0 SYNCS.PHASECHK.TRANS64 P0, [R0+URZ+0x248], R3 ;  /* 0x00024803000085a7 */ /* 0x000f2400080010ff */
[----:B--234-:R-:W-:Y:S05]  /*6b10*/  @P0 EXIT ;  /* 0x000000000000094d */ /* 0x01cfea0003800000 */
[----:B------:R-:W-:Y:S05]  /*6b20*/  BRA `(.L_x_130) ;  /* 0xfffffffc00e87947 */ /* 0x000fea000383ffff */
.L_x_115:
[----:B------:R-:W-:-:S06]  /*6b30*/  UISETP.GE.AND UP0, UPT, UR22, 0x4, UPT ;  /* 0x000000041600788c */ /* 0x000fcc000bf06270 */
[----:B------:R-:W-:-:S13]  /*6b40*/  PLOP3.LUT P0, PT, PT, PT, UP0, 0x80, 0x8 ;  /* 0x000000000008781c */ /* 0x000fda0003f0f008 */
[----:B-1----:R-:W-:Y:S05]  /*6b50*/  @!P0 EXIT ;  /* 0x000000000000894d */ /* 0x002fea0003800000 */
[----:B------:R-:W-:Y:S01]  /*6b60*/  BAR.SYNC.DEFER_BLOCKING 0x6, 0xa0 ;  /* 0x0182800000007b1d */ /* 0x000fe20000010000 */
[C---:B------:R-:W-:Y:S01]  /*6b70*/  IMAD.SHL.U32 R89, R99.reuse, 0x20, RZ ;  /* 0x0000002063597824 */ /* 0x040fe200078e00ff */
[----:B------:R-:W-:Y:S01]  /*6b80*/  CS2R R96, SRZ ;  /* 0x0000000000607805 */ /* 0x000fe2000001ff00 */
[C---:B------:R-:W-:Y:S01]  /*6b90*/  IMAD.SHL.U32 R5, R99.reuse, 0x4, RZ ;  /* 0x0000000463057824 */ /* 0x040fe200078e00ff */
[----:B------:R-:W-:Y:S01]  /*6ba0*/  CS2R R94, SRZ ;  /* 0x00000000005e7805 */ /* 0x000fe2000001ff00 */
[----:B------:R-:W-:Y:S01]  /*6bb0*/  IMAD.U32 R37, R99, 0x10000, RZ ;  /* 0x0001000063257824 */ /* 0x000fe200078e00ff */
[----:B------:R-:W-:Y:S01]  /*6bc0*/  UMOV UR43, 0x400 ;  /* 0x00000400002b7882 */ /* 0x000fe20000000000 */
[----:B------:R-:W-:Y:S01]  /*6bd0*/  LOP3.LUT R4, R89, 0x80, RZ, 0xc0, !PT ;  /* 0x0000008059047812 */ /* 0x000fe200078ec0ff */
[----:B------:R-:W-:Y:S01]  /*6be0*/  ULEA UR43, UR58, UR43, 0x18 ;  /* 0x0000002b3a2b7291 */ /* 0x000fe2000f8ec0ff */
[----:B------:R-:W1:Y:S01]  /*6bf0*/  LDC.64 R84, c[0x0][0x888] ;  /* 0x00022200ff547b82 */ /* 0x000e620000000a00 */
[C---:B------:R-:W-:Y:S01]  /*6c00*/  IMAD.SHL.U32 R7, R91.reuse, 0x400, RZ ;  /* 0x000004005b077824 */ /* 0x040fe200078e00ff */
[----:B------:R-:W-:Y:S01]  /*6c10*/  LOP3.LUT R5, R4, 0x10, R5, 0xf8, !PT ;  /* 0x0000001004057812 */ /* 0x000fe200078ef805 */
[----:B------:R-:W-:Y:S01]  /*6c20*/  IMAD.SHL.U32 R4, R91, 0x200000, RZ ;  /* 0x002000005b047824 */ /* 0x000fe200078e00ff */
[C---:B------:R-:W-:Y:S01]  /*6c30*/  LOP3.LUT R88, R89.reuse, 0xb60, RZ, 0xc0, !PT ;  /* 0x00000b6059587812 */ /* 0x040fe200078ec0ff */
[----:B------:R-:W-:Y:S01]  /*6c40*/  UIADD3 UR4, UPT, UPT, UR43, 0x4400, URZ ;  /* 0x000044002b047890 */ /* 0x000fe2000fffe0ff */
[----:B------:R-:W-:Y:S01]  /*6c50*/  LOP3.LUT P0, RZ, R89, 0x80, RZ, 0xc0, !PT ;  /* 0x0000008059ff7812 */ /* 0x000fe2000780c0ff */
[----:B------:R-:W-:Y:S01]  /*6c60*/  IMAD.MOV.U32 R36, RZ, RZ, RZ ;  /* 0x000000ffff247224 */ /* 0x000fe200078e00ff */
[----:B------:R-:W2:Y:S01]  /*6c70*/  LDC.64 R86, c[0x0][0x890] ;  /* 0x00022400ff567b82 */ /* 0x000ea20000000a00 */
[----:B------:R-:W-:Y:S01]  /*6c80*/  LOP3.LUT R4, R4, 0x200000, RZ, 0xc0, !PT ;  /* 0x0020000004047812 */ /* 0x000fe200078ec0ff */
[----:B------:R-:W-:Y:S01]  /*6c90*/  IMAD.MOV.U32 R93, RZ, RZ, RZ ;  /* 0x000000ffff5d7224 */ /* 0x000fe200078e00ff */
[----:B------:R-:W-:Y:S01]  /*6ca0*/  LOP3.LUT R88, R88, 0x400, R7, 0xf8, !PT ;  /* 0x0000040058587812 */ /* 0x000fe200078ef807 */
[----:B------:R-:W-:Y:S01]  /*6cb0*/  IMAD.U32 R98, RZ, RZ, UR4 ;  /* 0x00000004ff627e24 */ /* 0x000fe2000f8e00ff */
[----:B------:R-:W-:Y:S01]  /*6cc0*/  LOP3.LUT R37, R4, 0x400000, R37, 0xf8, !PT ;  /* 0x0040000004257812 */ /* 0x000fe200078ef825 */
[----:B------:R-:W3:Y:S01]  /*6cd0*/  LDCU UR57, c[0x0][0x370] ;  /* 0x00006e00ff3977ac */ /* 0x000ee20008000800 */
[----:B------:R-:W4:Y:S01]  /*6ce0*/  LDS R0, [UR43+0x310] ;  /* 0x0003102bff007984 */ /* 0x000f220008000800 */
[----:B------:R-:W1:Y:S01]  /*6cf0*/  LDC.64 R82, c[0x0][0x8b0] ;  /* 0x00022c00ff527b82 */ /* 0x000e620000000a00 */
[----:B------:R-:W-:Y:S01]  /*6d00*/  LOP3.LUT R88, R88, R5, RZ, 0xfc, !PT ;  /* 0x0000000558587212 */ /* 0x000fe200078efcff */
[----:B------:R-:W1:Y:S01]  /*6d10*/  LDCU.64 UR60, c[0x0][0x348] ;  /* 0x00006900ff3c77ac */ /* 0x000e620008000a00 */
[----:B------:R-:W-:Y:S01]  /*6d20*/  LOP3.LUT R99, R99, 0x60, RZ, 0xc0, !PT ;  /* 0x0000006063637812 */ /* 0x000fe200078ec0ff */
[----:B------:R-:W1:Y:S04]  /*6d30*/  LDCU UR42, c[0x0][0xb0c] ;  /* 0x00016180ff2a77ac */ /* 0x000e680008000800 */
[----:B------:R-:W1:Y:S01]  /*6d40*/  LDC.64 R80, c[0x0][0x8a8] ;  /* 0x00022a00ff507b82 */ /* 0x000e620000000a00 */
[----:B------:R-:W1:Y:S01]  /*6d50*/  LDCU UR39, c[0x0][0xb30] ;  /* 0x00016600ff2777ac */ /* 0x000e620008000800 */
[----:B------:R-:W1:Y:S01]  /*6d60*/  LDCU.64 UR46, c[0x0][0x888] ;  /* 0x00011100ff2e77ac */ /* 0x000e620008000a00 */
[----:B------:R-:W1:Y:S01]  /*6d70*/  LDCU.64 UR40, c[0x0][0xb28] ;  /* 0x00016500ff2877ac */ /* 0x000e620008000a00 */
[----:B------:R-:W1:Y:S01]  /*6d80*/  LDCU.128 UR52, c[0x0][0xb10] ;  /* 0x00016200ff3477ac */ /* 0x000e620008000c00 */
[----:B------:R-:W1:Y:S01]  /*6d90*/  LDCU UR56, c[0x0][0x374] ;  /* 0x00006e80ff3877ac */ /* 0x000e620008000800 */
[----:B------:R-:W-:Y:S01]  /*6da0*/  UIADD3 UR63, UPT, UPT, UR43, 0x400, URZ ;  /* 0x000004002b3f7890 */ /* 0x000fe2000fffe0ff */
[----:B----4-:R-:W-:Y:S01]  /*6db0*/  IMAD.IADD R37, R0, 0x1, R37 ;  /* 0x0000000100257824 */ /* 0x010fe200078e0225 */
[----:B--23--:R-:W-:-:S10]  /*6dc0*/  P2R R0, PR, RZ, 0x1 ;  /* 0x00000001ff007803 */ /* 0x00cfd40000000000 */
.L_x_172:
[C---:B------:R-:W-:Y:S02]  /*6dd0*/  LEA R3, R93.reuse, UR43, 0x3 ;  /* 0x0000002b5d037c11 */ /* 0x040fe4000f8e18ff */
[----:B------:R-:W-:Y:S02]  /*6de0*/  SHF.L.U32 R0, R96, 0x1f, RZ ;  /* 0x0000001f60007819 */ /* 0x000fe400000006ff */
[----:B------:R-:W-:Y:S02]  /*6df0*/  LEA R5, R93, UR43, 0x4 ;  /* 0x0000002b5d057c11 */ /* 0x000fe4000f8e20ff */
[----:B--2---:R-:W2:Y:S02]  /*6e00*/  SYNCS.PHASECHK.TRANS64.TRYWAIT P0, [R3+URZ+0x260], R0 ;  /* 0x00026000030075a7 */ /* 0x004ea400080011ff */
[----:B--2---:R-:W-:Y:S05]  /*6e10*/  @!P0 BRA `(.L_x_131) ;  /* 0x0000005800a48947 */ /* 0x004fea0003800000 */
.L_x_277:
[----:B------:R-:W3:Y:S01]  /*6e20*/  LDS.128 R4, [R5+0x2f0] ;  /* 0x0002f00005047984 */ /* 0x000ee20000000c00 */
        /* <DEDUP_REMOVED lines=10> */
[----:B------:R-:W-:Y:S01]  /*6ed0*/  PLOP3.LUT P0, PT, PT, PT, UP1, 0x80, 0x8 ;  /* 0x000000000008781c */ /* 0x000fe20003f0f018 */
[----:B------:R-:W-:Y:S11]  /*6ee0*/  UP2UR UR44, UPR, URZ, 0x2 ;  /* 0x00000002ff2c7883 */ /* 0x000ff60008000000 */
[----:B------:R-:W-:Y:S01]  /*6ef0*/  @!UPT UIADD3 URZ, UPT, UPT, URZ, URZ, URZ ;  /* 0x000000fffffff290 */ /* 0x000fe2000fffe0ff */
[----:B--2---:R-:W-:Y:S02]  /*6f00*/  @P0 SHF.R.U32.HI R0, RZ, 0x10, R5 ;  /* 0x00000010ff000819 */ /* 0x004fe40000011605 */
        /* <DEDUP_REMOVED lines=12> */
[----:B------:R-:W3:Y:S01]  /*6fd0*/  LDCU UR12, c[0x0][0xb20] ;  /* 0x00016400ff0c77ac */ /* 0x000ee20008000800 */
[----:B-1----:R-:W-:Y:S02]  /*6fe0*/  UIMAD.WIDE.U32 UR4, UR56, UR55, URZ ;  /* 0x00000037380472a5 */ /* 0x002fe4000f8e00ff */
[----:B------:R-:W-:Y:S02]  /*6ff0*/  UIMAD.WIDE.U32 UR6, UR57, UR52, URZ ;  /* 0x00000034390672a5 */ /* 0x000fe4000f8e00ff */
[----:B------:R-:W-:Y:S02]  /*7000*/  UISETP.NE.AND UP0, UPT, UR54, 0x1, UPT ;  /* 0x000000013600788c */ /* 0x000fe4000bf05270 */
[----:B------:R-:W-:Y:S02]  /*7010*/  UIMAD.WIDE.U32 UR8, UR37, UR55, URZ ;  /* 0x00000037250872a5 */ /* 0x000fe4000f8e00ff */
[----:B------:R-:W-:Y:S02]  /*7020*/  UIMAD.WIDE.U32 UR10, UR38, UR52, URZ ;  /* 0x00000034260a72a5 */ /* 0x000fe4000f8e00ff */
[----:B------:R-:W-:Y:S02]  /*7030*/  UISETP.NE.AND UP1, UPT, UR42, 0x1, UPT ;  /* 0x000000012a00788c */ /* 0x000fe4000bf25270 */
[----:B------:R-:W-:Y:S01]  /*7040*/  UISETP.NE.AND UP2, UPT, UR45, 0x1, UPT ;  /* 0x000000012d00788c */ /* 0x000fe2000bf45270 */
[----:B------:R-:W-:Y:S02]  /*7050*/  UMOV UR4, UR5 ;  /* 0x0000000500047c82 */ /* 0x000fe40008000000 */
[----:B---3--:R-:W-:Y:S03]  /*7060*/  USHF.R.U32.HI UR5, URZ, UR12, UR4 ;  /* 0x0000000cff057299 */ /* 0x008fe60008011604 */
[----:B------:R-:W-:Y:S02]  /*7070*/  UMOV UR4, UR7 ;  /* 0x0000000700047c82 */ /* 0x000fe40008000000 */
[----:B------:R-:W-:Y:S02]  /*7080*/  USHF.R.U32.HI UR7, URZ, UR53, UR4 ;  /* 0x00000035ff077299 */ /* 0x000fe40008011604 */
[----:B------:R-:W-:Y:S02]  /*7090*/  USEL UR4, UR56, UR5, !UP0 ;  /* 0x0000000538047287 */ /* 0x000fe4000c000000 */
[----:B------:R-:W-:Y:S01]  /*70a0*/  USEL UR7, UR57, UR7, !UP1 ;  /* 0x0000000739077287 */ /* 0x000fe2000c800000 */
[----:B------:R-:W-:Y:S01]  /*70b0*/  UMOV UR5, UR9 ;  /* 0x0000000900057c82 */ /* 0x000fe20008000000 */
[----:B------:R-:W-:Y:S02]  /*70c0*/  UIMAD.WIDE.U32 UR8, UR4, UR40, URZ ;  /* 0x00000028040872a5 */ /* 0x000fe4000f8e00ff */
[----:B------:R-:W-:Y:S03]  /*70d0*/  USHF.R.U32.HI UR6, URZ, UR12, UR5 ;  /* 0x0000000cff067299 */ /* 0x000fe60008011605 */
[----:B------:R-:W-:Y:S01]  /*70e0*/  UMOV UR5, UR11 ;  /* 0x0000000b00057c82 */ /* 0x000fe20008000000 */
[----:B------:R-:W-:Y:S02]  /*70f0*/  UIMAD.WIDE.U32 UR10, UR7, UR40, URZ ;  /* 0x00000028070a72a5 */ /* 0x000fe4000f8e00ff */
[----:B------:R-:W-:Y:S02]  /*7100*/  USHF.R.U32.HI UR12, URZ, UR53, UR5 ;  /* 0x00000035ff0c7299 */ /* 0x000fe40008011605 */
[----:B------:R-:W-:Y:S01]  /*7110*/  USEL UR6, UR37, UR6, !UP0 ;  /* 0x0000000625067287 */ /* 0x000fe2000c000000 */
[----:B------:R-:W-:Y:S02]  /*7120*/  UMOV UR5, UR9 ;  /* 0x0000000900057c82 */ /* 0x000fe40008000000 */
[----:B------:R-:W-:Y:S01]  /*7130*/  UMOV UR10, UR11 ;  /* 0x0000000b000a7c82 */ /* 0x000fe20008000000 */
[----:B------:R-:W-:Y:S02]  /*7140*/  @UP2 USHF.R.U32.HI UR4, URZ, UR41, UR5 ;  /* 0x00000029ff042299 */ /* 0x000fe40008011605 */
[----:B------:R-:W-:Y:S02]  /*7150*/  @UP2 USHF.R.U32.HI UR7, URZ, UR41, UR10 ;  /* 0x00000029ff072299 */ /* 0x000fe4000801160a */
[----:B------:R-:W-:Y:S02]  /*7160*/  UIMAD UR4, UR45, UR4, URZ ;  /* 0x000000042d0472a4 */ /* 0x000fe4000f8e02ff */
        /* <DEDUP_REMOVED lines=8> */
[----:B------:R-:W-:Y:S02]  /*71f0*/  USEL UR11, UR6, UR4, !UP2 ;  /* 0x00000004060b7287 */ /* 0x000fe4000d000000 */
[----:B------:R-:W-:Y:S02]  /*7200*/  UIADD3 UR8, UPT, UPT, -UR5, URZ, URZ ;  /* 0x000000ff05087290 */ /* 0x000fe4000fffe1ff */
[----:B------:R-:W-:Y:S01]  /*7210*/  UIADD3 UR10, UPT, UPT, -UR11, URZ, URZ ;  /* 0x000000ff0b0a7290 */ /* 0x000fe2000fffe1ff */
[----:B------:R-:W-:Y:S01]  /*7220*/  @!UP0 UMOV UR4, UR9 ;  /* 0x0000000900048c82 */ /* 0x000fe20008000000 */
[----:B------:R-:W-:Y:S02]  /*7230*/  UIADD3 UR9, UPT, UPT, -UR6, URZ, URZ ;  /* 0x000000ff06097290 */ /* 0x000fe4000fffe1ff */
[----:B------:R-:W-:Y:S02]  /*7240*/  @!UP0 USHF.R.U32.HI UR4, URZ, UR41, UR4 ;  /* 0x00000029ff048299 */ /* 0x000fe40008011604 */
[----:B------:R-:W-:Y:S02]  /*7250*/  UIMAD UR10, UR45, UR10, UR6 ;  /* 0x0000000a2d0a72a4 */ /* 0x000fe4000f8e0206 */
[----:B------:R-:W-:Y:S04]  /*7260*/  @!UP0 USEL UR4, UR5, UR4, !UP2 ;  /* 0x0000000405048287 */ /* 0x000fe8000d000000 */
[----:B------:R-:W-:Y:S02]  /*7270*/  @!UP0 UIMAD UR10, UR7, UR10, UR4 ;  /* 0x0000000a070a82a4 */ /* 0x000fe4000f8e0204 */
[----:B------:R-:W-:Y:S02]  /*7280*/  @!UP0 UIADD3 UR11, UPT, UPT, UR11, -UR4, URZ ;  /* 0x800000040b0b8290 */ /* 0x000fe4000fffe0ff */
[----:B------:R-:W-:Y:S02]  /*7290*/  UIMAD UR7, UR42, UR8, UR38 ;  /* 0x000000082a0772a4 */ /* 0x000fe4000f8e0226 */
[----:B------:R-:W-:Y:S02]  /*72a0*/  @!UP0 UIMAD UR6, UR11, UR45, UR5 ;  /* 0x0000002d0b0682a4 */ /* 0x000fe4000f8e0205 */
[----:B------:R-:W-:Y:S01]  /*72b0*/  UIMAD UR4, UR54, UR9, UR37 ;  /* 0x00000009360472a4 */ /* 0x000fe2000f8e0225 */
[----:B------:R-:W-:Y:S02]  /*72c0*/  @!UP0 UMOV UR5, UR10 ;  /* 0x0000000a00058c82 */ /* 0x000fe40008000000 */
[----:B------:R-:W-:Y:S02]  /*72d0*/  UIMAD UR38, UR5, UR42, UR7 ;  /* 0x0000002a052672a4 */ /* 0x000fe4000f8e0207 */
[----:B------:R-:W-:Y:S11]  /*72e0*/  UIMAD UR37, UR6, UR54, UR4 ;  /* 0x00000036062572a4 */ /* 0x000ff6000f8e0204 */
[----:B------:R-:W-:Y:S01]  /*72f0*/  @!UPT UIADD3 URZ, UPT, UPT, URZ, URZ, URZ ;  /* 0x000000fffffff290 */ /* 0x000fe2000fffe0ff */
.L_x_132:
[----:B-1----:R-:W-:Y:S01]  /*7300*/  UISETP.NE.AND UP0, UPT, UR39, 0x1, UPT ;  /* 0x000000012700788c */ /* 0x002fe2000bf05270 */
[----:B------:R-:W-:Y:S01]  /*7310*/  IADD3 R93, PT, PT, R93, 0x1, RZ ;  /* 0x000000015d5d7810 */ /* 0x000fe20007ffe0ff */
[----:B------:R-:W-:Y:S02]  /*7320*/  USHF.L.U32 UR50, UR20, 0x6, URZ ;  /* 0x0000000614327899 */ /* 0x000fe400080006ff */
[----:B------:R-:W-:Y:S07]  /*7330*/  USHF.L.U32 UR49, UR26, 0x8, URZ ;  /* 0x000000081a317899 */ /* 0x000fee00080006ff */
[----:B------:R-:W1:Y:S01]  /*7340*/  @!UP0 LDCU.128 UR12, c[0x0][0xb10] ;  /* 0x00016200ff0c87ac */ /* 0x000e620008000c00 */
[----:B------:R-:W3:Y:S01]  /*7350*/  @!UP0 LDCU UR5, c[0x0][0xb0c] ;  /* 0x00016180ff0587ac */ /* 0x000ee20008000800 */
[----:B------:R-:W4:Y:S01]  /*7360*/  @!UP0 LDCU UR10, c[0x0][0xb20] ;  /* 0x00016400ff0a87ac */ /* 0x000f220008000800 */
[----:B-1----:R-:W-:Y:S02]  /*7370*/  UIMAD.WIDE.U32 UR8, UR38, UR12, URZ ;  /* 0x0000000c260872a5 */ /* 0x002fe4000f8e00ff */
[----:B------:R-:W-:Y:S02]  /*7380*/  UIMAD.WIDE.U32 UR6, UR37, UR15, URZ ;  /* 0x0000000f250672a5 */ /* 0x000fe4000f8e00ff */
[----:B------:R-:W-:Y:S03]  /*7390*/  @!UP0 UISETP.NE.AND UP1, UPT, UR14, 0x1, UPT ;  /* 0x000000010e00888c */ /* 0x000fe6000bf25270 */
[----:B------:R-:W-:Y:S01]  /*73a0*/  @!UP0 UMOV UR4, UR9 ;  /* 0x0000000900048c82 */ /* 0x000fe20008000000 */
[----:B---3--:R-:W-:Y:S02]  /*73b0*/  @!UP0 UISETP.NE.AND UP2, UPT, UR5, 0x1, UPT ;  /* 0x000000010500888c */ /* 0x008fe4000bf45270 */
[----:B------:R-:W-:Y:S01]  /*73c0*/  @!UP0 USHF.R.U32.HI UR4, URZ, UR13, UR4 ;  /* 0x0000000dff048299 */ /* 0x000fe20008011604 */
[----:B------:R-:W-:Y:S02]  /*73d0*/  @!UP0 UMOV UR6, UR7 ;  /* 0x0000000700068c82 */ /* 0x000fe40008000000 */
[----:B----4-:R-:W-:Y:S02]  /*73e0*/  @!UP0 USHF.R.U32.HI UR6, URZ, UR10, UR6 ;  /* 0x0000000aff068299 */ /* 0x010fe40008011606 */
[----:B------:R-:W-:Y:S02]  /*73f0*/  @!UP0 USEL UR7, UR38, UR4, !UP2 ;  /* 0x0000000426078287 */ /* 0x000fe4000d000000 */
[----:B------:R-:W-:Y:S04]  /*7400*/  @!UP0 USEL UR6, UR37, UR6, !UP1 ;  /* 0x0000000625068287 */ /* 0x000fe8000c800000 */
[----:B------:R-:W-:Y:S02]  /*7410*/  @!UP0 UIADD3 UR4, UPT, UPT, -UR7, UR6, URZ ;  /* 0x0000000607048290 */ /* 0x000fe4000fffe1ff */
[----:B------:R-:W-:Y:S02]  /*7420*/  @!UP0 UIADD3 UR6, UPT, UPT, UR7, -UR6, URZ ;  /* 0x8000000607068290 */ /* 0x000fe4000fffe0ff */
[----:B------:R-:W-:Y:S02]  /*7430*/  @!UP0 UIMAD UR38, UR4, UR5, UR38 ;  /* 0x00000005042682a4 */ /* 0x000fe4000f8e0226 */
[----:B------:R-:W-:Y:S02]  /*7440*/  @!UP0 UIMAD UR37, UR6, UR14, UR37 ;  /* 0x0000000e062582a4 */ /* 0x000fe4000f8e0225 */
[----:B------:R-:W-:Y:S09]  /*7450*/  ULOP3.LUT UP0, URZ, UR63, 0x90, URZ, 0xc0, !UPT ;  /* 0x000000903fff7892 */ /* 0x000ff2000f80c0ff */
[----:B------:R-:W-:Y:S05]  /*7460*/  BRA.U !UP0, `(.L_x_133) ;  /* 0x0000000108407547 */ /* 0x000fea000b800000 */
[----:B------:R-:W1:Y:S01]  /*7470*/  LDCU.64 UR8, c[0x4][0x88] ;  /* 0x01001100ff0877ac */ /* 0x000e620008000a00 */
[----:B------:R-:W-:Y:S01]  /*7480*/  MOV R3, 0x0 ;  /* 0x0000000000037802 */ /* 0x000fe20000000f00 */
[----:B------:R-:W-:Y:S02]  /*7490*/  HFMA2 R12, -RZ, RZ, 0, 5.9604644775390625e-08 ;  /* 0x00000001ff0c7431 */ /* 0x000fe400000001ff */
[----:B------:R-:W-:Y:S02]  /*74a0*/  IMAD.MOV.U32 R8, RZ, RZ, 0x70 ;  /* 0x00000070ff087424 */ /* 0x000fe400078e00ff */
[----:B------:R-:W-:Y:S01]  /*74b0*/  IMAD.MOV.U32 R13, RZ, RZ, RZ ;  /* 0x000000ffff0d7224 */ /* 0x000fe200078e00ff */
[----:B------:R-:W3:Y:S01]  /*74c0*/  LDCU.64 UR6, c[0x4][0x90] ;  /* 0x01001200ff0677ac */ /* 0x000ee20008000a00 */
[----:B------:R-:W4:Y:S01]  /*74d0*/  LDC.64 R2, c[0x4][R3] ;  /* 0x0100000003027b82 */ /* 0x000f220000000a00 */
[----:B------:R-:W2:Y:S01]  /*74e0*/  LDCU.64 UR4, c[0x4][0x8] ;  /* 0x01000100ff0477ac */ /* 0x000ea20008000a00 */
[----:B-1----:R-:W-:Y:S01]  /*74f0*/  MOV R5, UR9 ;  /* 0x0000000900057c02 */ /* 0x002fe20008000f00 */
[----:B------:R-:W-:Y:S01]  /*7500*/  IMAD.U32 R4, RZ, RZ, UR8 ;  /* 0x00000008ff047e24 */ /* 0x000fe2000f8e00ff */
[----:B---3--:R-:W-:Y:S01]  /*7510*/  MOV R7, UR7 ;  /* 0x0000000700077c02 */ /* 0x008fe20008000f00 */
[----:B------:R-:W-:Y:S01]  /*7520*/  IMAD.U32 R6, RZ, RZ, UR6 ;  /* 0x00000006ff067e24 */ /* 0x000fe2000f8e00ff */
[----:B--2---:R-:W-:Y:S01]  /*7530*/  MOV R11, UR5 ;  /* 0x00000005000b7c02 */ /* 0x004fe20008000f00 */
[----:B------:R-:W-:Y:S02]  /*7540*/  IMAD.U32 R10, RZ, RZ, UR4 ;  /* 0x00000004ff0a7e24 */ /* 0x000fe4000f8e00ff */
[----:B------:R-:W-:Y:S07]  /*7550*/  LEPC R20, `(.L_x_133) ;  /* 0x000000001014794e */ /* 0x000fee0000000000 */
[----:B----45:R-:W-:Y:S05]  /*7560*/  CALL.ABS.NOINC R2 ;  /* 0x0000000002007343 */ /* 0x030fea0003c00000 */
.L_x_133:
[----:B------:R-:W-:Y:S01]  /*7570*/  LOP3.LUT P0, RZ, R98, 0x90, RZ, 0xc0, !PT ;  /* 0x0000009062ff7812 */ /* 0x000fe2000780c0ff */
[----:B------:R-:W-:Y:S11]  /*7580*/  BSSY.RECONVERGENT B6, `(.L_x_134) ;  /* 0x0000013000067945 */ /* 0x000ff60003800200 */
[----:B------:R-:W-:Y:S01]  /*7590*/  @!UPT UIADD3 URZ, UPT, UPT, URZ, URZ, URZ ;  /* 0x000000fffffff290 */ /* 0x000fe2000fffe0ff */
[----:B------:R-:W-:Y:S05]  /*75a0*/  @!P0 BRA `(.L_x_135) ;  /* 0x0000000000408947 */ /* 0x000fea0003800000 */
        /* <DEDUP_REMOVED lines=16> */
.L_x_135:
[----:B------:R-:W-:Y:S05]  /*76b0*/  BSYNC.RECONVERGENT B6 ;  /* 0x0000000000067941 */ /* 0x000fea0003800200 */
.L_x_134:
[----:B------:R-:W-:Y:S02]  /*76c0*/  ISETP.NE.U32.AND P0, PT, RZ, UR46, PT ;  /* 0x0000002eff007c0c */ /* 0x000fe4000bf05070 */
[C---:B------:R-:W-:Y:S02]  /*76d0*/  ISETP.NE.U32.AND P4, PT, R86.reuse, RZ, PT ;  /* 0x000000ff5600720c */ /* 0x040fe40003f85070 */
[----:B------:R-:W-:Y:S02]  /*76e0*/  ISETP.NE.U32.AND P1, PT, R86, RZ, PT ;  /* 0x000000ff5600720c */ /* 0x000fe40003f25070 */
[----:B------:R-:W-:Y:S02]  /*76f0*/  ISETP.NE.AND.EX P0, PT, RZ, UR47, PT, P0 ;  /* 0x0000002fff007c0c */ /* 0x000fe4000bf05300 */
[C---:B------:R-:W-:Y:S02]  /*7700*/  ISETP.NE.AND.EX P4, PT, R87.reuse, RZ, PT, P4 ;  /* 0x000000ff5700720c */ /* 0x040fe40003f85340 */
[----:B------:R-:W-:Y:S02]  /*7710*/  ISETP.NE.AND.EX P1, PT, R87, RZ, P0, P1 ;  /* 0x000000ff5700720c */ /* 0x000fe40000725310 */
[----:B------:R-:W-:Y:S02]  /*7720*/  ISETP.NE.U32.AND P5, PT, R82, RZ, PT ;  /* 0x000000ff5200720c */ /* 0x000fe40003fa5070 */
[----:B------:R-:W-:Y:S02]  /*7730*/  ISETP.NE.U32.AND P2, PT, RZ, UR46, PT ;  /* 0x0000002eff007c0c */ /* 0x000fe4000bf45070 */
[----:B------:R-:W-:Y:S02]  /*7740*/  PLOP3.LUT P0, PT, PT, PT, PT, 0x8, 0x80 ;  /* 0x000000000080781c */ /* 0x000fe40003f0e170 */
[----:B------:R-:W-:Y:S02]  /*7750*/  ISETP.NE.AND.EX P5, PT, R83, RZ, PT, P5 ;  /* 0x000000ff5300720c */ /* 0x000fe40003fa5350 */
[----:B------:R-:W-:Y:S03]  /*7760*/  ISETP.NE.AND.EX P2, PT, RZ, UR47, PT, P2 ;  /* 0x0000002fff007c0c */ /* 0x000fe6000bf45320 */
[----:B------:R-:W-:Y:S01]  /*7770*/  @!P1 PLOP3.LUT P0, PT, P4, PT, PT, 0x80, 0x8 ;  /* 0x000000000008981c */ /* 0x000fe2000270f070 */
[----:B------:R-:W-:Y:S01]  /*7780*/  @!UPT UIADD3 URZ, UPT, UPT, URZ, URZ, URZ ;  /* 0x000000fffffff290 */ /* 0x000fe2000fffe0ff */
[----:B------:R-:W-:Y:S11]  /*7790*/  @!P4 BRA `(.L_x_136) ;  /* 0x000000000030c947 */ /* 0x000ff60003800000 */
[----:B------:R-:W-:Y:S01]  /*77a0*/  ISETP.NE.U32.AND P3, PT, R84, RZ, PT ;  /* 0x000000ff5400720c */ /* 0x000fe20003f65070 */
[----:B------:R-:W1:Y:S01]  /*77b0*/  LDCU.64 UR4, c[0x0][0x358] ;  /* 0x00006b00ff0477ac */ /* 0x000e620008000a00 */
[----:B------:R-:W-:Y:S02]  /*77c0*/  IMAD.MOV.U32 R90, RZ, RZ, 0x1 ;  /* 0x00000001ff5a7424 */ /* 0x000fe400078e00ff */
[----:B------:R-:W-:Y:S11]  /*77d0*/  ISETP.NE.AND.EX P3, PT, R85, RZ, PT, P3 ;  /* 0x000000ff5500720c */ /* 0x000ff60003f65330 */
[----:B------:R-:W-:Y:S02]  /*77e0*/  @!UPT UIADD3 URZ, UPT, UPT, URZ, URZ, URZ ;  /* 0x000000fffffff290 */ /* 0x000fe4000fffe0ff */
[----:B------:R-:W3:Y:S01]  /*77f0*/  @P3 LDC.64 R2, c[0x0][0x888] ;  /* 0x00022200ff023b82 */ /* 0x000ee20000000a00 */
[----:B--2---:R-:W-:Y:S04]  /*7800*/  @P3 IMAD R0, R86, UR36, RZ ;  /* 0x0000002456003c24 */ /* 0x004fe8000f8e02ff */
[----:B---3--:R-:W-:Y:S04]  /*7810*/  @P3 IMAD.WIDE R2, R0, 0x4, R2 ;  /* 0x0000000400023825 */ /* 0x008fe800078e0202 */
[----:B------:R-:W-:Y:S01]  /*7820*/  HFMA2 R0, -RZ, RZ, 0, 5.9604644775390625e-08 ;  /* 0x00000001ff007431 */ /* 0x000fe200000001ff */
[----:B-1---5:R1:W5:Y:S04]  /*7830*/  @P3 LDG.E R41, desc[UR4][R2.64] ;  /* 0x0000000402293981 */ /* 0x022368000c1e1900 */
[----:B------:R-:W-:Y:S01]  /*7840*/  @!P3 PRMT R90, R0, 0x7610, R90 ;  /* 0x00007610005ab816 */ /* 0x000fe2000000005a */
[----:B-1----:R-:W3:Y:S06]  /*7850*/  @!P3 LDC R41, c[0x0][0x880] ;  /* 0x00022000ff29bb82 */ /* 0x002eec0000000800 */
.L_x_136:
[----:B------:R-:W-:Y:S05]  /*7860*/  @!P5 BRA `(.L_x_137) ;  /* 0x000000000024d947 */ /* 0x000fea0003800000 */
[----:B------:R-:W-:Y:S01]  /*7870*/  ISETP.NE.U32.AND P3, PT, R80, RZ, PT ;  /* 0x000000ff5000720c */ /* 0x000fe20003f65070 */
[----:B------:R-:W1:Y:S03]  /*7880*/  LDCU.64 UR4, c[0x0][0x358] ;  /* 0x00006b00ff0477ac */ /* 0x000e660008000a00 */
[----:B------:R-:W-:Y:S11]  /*7890*/  ISETP.NE.AND.EX P3, PT, R81, RZ, PT, P3 ;  /* 0x000000ff5100720c */ /* 0x000ff60003f65330 */
[----:B------:R-:W-:Y:S02]  /*78a0*/  @!UPT UIADD3 URZ, UPT, UPT, URZ, URZ, URZ ;  /* 0x000000fffffff290 */ /* 0x000fe4000fffe0ff */
[----:B------:R-:W4:Y:S01]  /*78b0*/  @P3 LDC.64 R2, c[0x0][0x8a8] ;  /* 0x00022a00ff023b82 */ /* 0x000f220000000a00 */
[----:B--2---:R-:W-:Y:S04]  /*78c0*/  @P3 IMAD R0, R82, UR36, RZ ;  /* 0x0000002452003c24 */ /* 0x004fe8000f8e02ff */
[----:B----4-:R-:W-:Y:S05]  /*78d0*/  @P3 IMAD.WIDE R2, R0, 0x4, R2 ;  /* 0x0000000400023825 */ /* 0x010fea00078e0202 */
[----:B-1---5:R1:W5:Y:S02]  /*78e0*/  @P3 LDG.E R38, desc[UR4][R2.64] ;  /* 0x0000000402263981 */ /* 0x022364000c1e1900 */
[----:B-1----:R-:W4:Y:S02]  /*78f0*/  @!P3 LDC R38, c[0x0][0x8a0] ;  /* 0x00022800ff26bb82 */ /* 0x002f240000000800 */
.L_x_137:
[----:B---3-5:R-:W-:Y:S01]  /*7900*/  FSETP.NEU.AND P3, PT, R41, RZ, PT ;  /* 0x000000ff2900720b */ /* 0x028fe20003f6d000 */
[----:B------:R-:W-:Y:S01]  /*7910*/  BSSY B1, `(.L_x_138) ;  /* 0x0000040000017945 */ /* 0x000fe20003800000 */
[----:B------:R-:W-:Y:S01]  /*7920*/  SEL R3, RZ, 0xffffffff, P2 ;  /* 0xffffffffff037807 */ /* 0x000fe20001000000 */
[----:B------:R-:W-:Y:S01]  /*7930*/  IMAD.MOV.U32 R71, RZ, RZ, 0x1 ;  /* 0x00000001ff477424 */ /* 0x000fe200078e00ff */
[----:B--2---:R-:W-:Y:S01]  /*7940*/  @!P1 SEL R0, RZ, 0xffffffff, P3 ;  /* 0xffffffffff009807 */ /* 0x004fe20001800000 */
[----:B------:R-:W-:Y:S01]  /*7950*/  IMAD R39, R36, 0x80, R37 ;  /* 0x0000008024277824 */ /* 0x000fe200078e0225 */
[----:B------:R-:W-:Y:S02]  /*7960*/  LOP3.LUT P2, RZ, R90, 0xff, RZ, 0xc0, !PT ;  /* 0x000000ff5aff7812 */ /* 0x000fe4000784c0ff */
[----:B------:R-:W-:Y:S02]  /*7970*/  CS2R R78, SRZ ;  /* 0x00000000004e7805 */ /* 0x000fe4000001ff00 */
[----:B------:R-:W-:Y:S02]  /*7980*/  LEA R5, R95, UR43, 0x3 ;  /* 0x0000002b5f057c11 */ /* 0x000fe4000f8e18ff */
[----:B------:R-:W-:Y:S02]  /*7990*/  CS2R R76, SRZ ;  /* 0x00000000004c7805 */ /* 0x000fe4000001ff00 */
[----:B------:R-:W-:Y:S02]  /*79a0*/  @P0 SEL R0, R3, R0, !P2 ;  /* 0x0000000003000207 */ /* 0x000fe40005000000 */
[----:B------:R-:W-:Y:S02]  /*79b0*/  CS2R R74, SRZ ;  /* 0x00000000004a7805 */ /* 0x000fe4000001ff00 */
[----:B------:R-:W-:Y:S02]  /*79c0*/  LEA R92, R36, UR43, 0x3 ;  /* 0x0000002b245c7c11 */ /* 0x000fe4000f8e18ff */
[----:B------:R-:W-:Y:S02]  /*79d0*/  CS2R R72, SRZ ;  /* 0x0000000000487805 */ /* 0x000fe4000001ff00 */
[----:B------:R-:W-:Y:S02]  /*79e0*/  @!P1 LOP3.LUT R0, R0, 0x1, RZ, 0xc0, !PT ;  /* 0x0000000100009812 */ /* 0x000fe400078ec0ff */
[----:B------:R-:W-:Y:S02]  /*79f0*/  SHF.L.U32 R7, R97, 0x1f, RZ ;  /* 0x0000001f61077819 */ /* 0x000fe400000006ff */
[----:B------:R-:W-:Y:S02]  /*7a00*/  ISETP.NE.U32.OR P6, PT, R0, 0x1, P1 ;  /* 0x000000010000780c */ /* 0x000fe40000fc5470 */
[----:B------:R-:W-:Y:S02]  /*7a10*/  SEL R0, RZ, 0xffffffff, P3 ;  /* 0xffffffffff007807 */ /* 0x000fe40001800000 */
[----:B------:R-:W-:Y:S02]  /*7a20*/  P2R R103, PR, RZ, 0x40 ;  /* 0x00000040ff677803 */ /* 0x000fe40000000000 */
[----:B------:R-:W-:Y:S04]  /*7a30*/  @P4 SEL R0, R3, R0, !P2 ;  /* 0x0000000003004207 */ /* 0x000fe80005000000 */
[----:B------:R-:W-:Y:S03]  /*7a40*/  LOP3.LUT R0, R0, 0x1, RZ, 0xc0, !PT ;  /* 0x0000000100007812 */ /* 0x000fe600078ec0ff */
[----:B------:R-:W-:Y:S02]  /*7a50*/  @P6 SHF.L.U32 R2, R94, 0x1f, RZ ;  /* 0x0000001f5e026819 */ /* 0x000fe400000006ff */
[----:B------:R-:W-:Y:S02]  /*7a60*/  ISETP.NE.U32.AND P5, PT, R0, 0x1, PT ;  /* 0x000000010000780c */ /* 0x000fe40003fa5070 */
[----:B------:R-:W1:Y:S02]  /*7a70*/  @P6 SYNCS.PHASECHK.TRANS64.TRYWAIT P1, [R5+URZ+0x210], R2 ;  /* 0x00021002050065a7 */ /* 0x000e6400080211ff */
[----:B------:R-:W-:Y:S01]  /*7a80*/  P2R R101, PR, RZ, 0x20 ;  /* 0x00000020ff657803 */ /* 0x000fe20000000000 */
[----:B------:R2:W3:Y:S01]  /*7a90*/  SYNCS.PHASECHK.TRANS64.TRYWAIT P0, [R92+URZ+0x280], R7 ;  /* 0x000280075c0075a7 */ /* 0x0004e200080011ff */
[----:B-1----:R-:W-:Y:S01]  /*7aa0*/  @P6 SEL R71, RZ, 0x1, !P1 ;  /* 0x00000001ff476807 */ /* 0x002fe20004800000 */
[----:B--2---:R-:W-:Y:S06]  /*7ab0*/  @!P6 BRA `(.L_x_139) ;  /* 0x000000000094e947 */ /* 0x004fec0003800000 */
[----:B------:R-:W-:Y:S01]  /*7ac0*/  @P5 IMAD R4, R95, 0x1000, R88 ;  /* 0x000010005f045824 */ /* 0x000fe200078e0258 */
[----:B------:R-:W-:Y:S01]  /*7ad0*/  LOP3.LUT P6, RZ, R89, 0x80, RZ, 0xc0, !PT ;  /* 0x0000008059ff7812 */ /* 0x000fe200078cc0ff */
[----:B------:R-:W1:Y:S01]  /*7ae0*/  S2R R0, SR_CgaCtaId ;  /* 0x0000000000007919 */ /* 0x000e620000008800 */
[----:B------:R-:W-:Y:S01]  /*7af0*/  ISETP.NE.AND P2, PT, R71, RZ, PT ;  /* 0x000000ff4700720c */ /* 0x000fe20003f45270 */
[----:B------:R-:W-:Y:S01]  /*7b00*/  @P5 VIADD R3, R4, UR43 ;  /* 0x0000002b04035c36 */ /* 0x000fe20008000000 */
[----:B------:R-:W-:Y:S01]  /*7b10*/  PLOP3.LUT P1, PT, PT, PT, PT, 0x8, 0x80 ;  /* 0x000000000080781c */ /* 0x000fe20003f2e170 */
[----:B------:R-:W-:Y:S01]  /*7b20*/  BSSY B0, `(.L_x_140) ;  /* 0x000000d000007945 */ /* 0x000fe20003800000 */
[----:B------:R-:W-:Y:S01]  /*7b30*/  @P5 PLOP3.LUT P1, PT, P6, PT, PT, 0x80, 0x8 ;  /* 0x000000000008581c */ /* 0x000fe2000372f070 */
[C---:B------:R-:W-:Y:S01]  /*7b40*/  @P5 VIADD R2, R3.reuse, 0x400 ;  /* 0x0000040003025836 */ /* 0x040fe20000000000 */
[----:B------:R-:W-:Y:S01]  /*7b50*/  CS2R R74, SRZ ;  /* 0x00000000004a7805 */ /* 0x000fe2000001ff00 */
[----:B------:R-:W-:Y:S01]  /*7b60*/  @P5 VIADD R3, R3, 0x410 ;  /* 0x0000041003035836 */ /* 0x000fe20000000000 */
[----:B------:R-:W-:Y:S02]  /*7b70*/  CS2R R72, SRZ ;  /* 0x0000000000487805 */ /* 0x000fe4000001ff00 */
[----:B------:R-:W-:Y:S02]  /*7b80*/  CS2R R78, SRZ ;  /* 0x00000000004e7805 */ /* 0x000fe4000001ff00 */
[----:B------:R-:W-:Y:S05]  /*7b90*/  CS2R R76, SRZ ;  /* 0x00000000004c7805 */ /* 0x000fea000001ff00 */
[----:B------:R-:W-:Y:S01]  /*7ba0*/  @P1 VIADD R3, R2, 0xfffffff0 ;  /* 0xfffffff002031836 */ /* 0x000fe20000000000 */
[----:B------:R-:W-:Y:S06]  /*7bb0*/  @P2 BRA `(.L_x_141) ;  /* 0x00000000000c2947 */ /* 0x000fec0003800000 */
[----:B------:R-:W-:Y:S04]  /*7bc0*/  SHF.L.U32 R2, R94, 0x1f, RZ ;  /* 0x0000001f5e027819 */ /* 0x000fe800000006ff */
[----:B------:R-:W2:Y:S02]  /*7bd0*/  SYNCS.PHASECHK.TRANS64.TRYWAIT P1, [R5+URZ+0x210], R2 ;  /* 0x00021002050075a7 */ /* 0x000ea400080211ff */
[----:B--2---:R-:W-:Y:S05]  /*7be0*/  @!P1 BRA `(.L_x_142) ;  /* 0x0000004c00449947 */ /* 0x004fea0003800000 */
.L_x_141:
[----:B------:R-:W-:Y:S05]  /*7bf0*/  BSYNC B0 ;  /* 0x0000000000007941 */ /* 0x000fea0003800000 */
.L_x_140:
[----:B------:R-:W-:Y:S01]  /*7c00*/  ISETP.NE.AND P1, PT, R101, RZ, PT ;  /* 0x000000ff6500720c */ /* 0x000fe20003f25270 */
[----:B--2---:R-:W-:Y:S02]  /*7c10*/  VIADD R5, R5, 0x230 ;  /* 0x0000023005057836 */ /* 0x004fe40000000000 */
[----:B------:R-:W-:Y:S03]  /*7c20*/  VIADD R95, R95, 0x1 ;  /* 0x000000015f5f7836 */ /* 0x000fe60000000000 */
[----:B-1----:R-:W-:Y:S07]  /*7c30*/  PRMT R0, R0, 0x654, R5 ;  /* 0x0000065400007816 */ /* 0x002fee0000000005 */
[----:B------:R1:W2:Y:S04]  /*7c40*/  @P1 LDS.128 R72, [R4+UR43+0x400] ;  /* 0x0004002b04481984 */ /* 0x0002a80008000c00 */
[----:B------:R1:W1:Y:S01]  /*7c50*/  @P1 LDS.128 R76, [R3] ;  /* 0x00000000034c1984 */ /* 0x0002620000000c00 */
[C---:B------:R-:W-:Y:S01]  /*7c60*/  ISETP.NE.AND P1, PT, R95.reuse, 0x4, PT ;  /* 0x000000045f00780c */ /* 0x040fe20003f25270 */
[----:B------:R-:W-:Y:S01]  /*7c70*/  @!PT LDS RZ, [RZ] ;  /* 0x00000000fffff984 */ /* 0x000fe20000000800 */
[----:B------:R-:W-:Y:S01]  /*7c80*/  @!PT LDS RZ, [RZ] ;  /* 0x00000000fffff984 */ /* 0x000fe20000000800 */
[----:B------:R-:W-:Y:S01]  /*7c90*/  @!PT LDS RZ, [RZ] ;  /* 0x00000000fffff984 */ /* 0x000fe20000000800 */
[----:B------:R-:W-:Y:S01]  /*7ca0*/  @!PT LDS RZ, [RZ] ;  /* 0x00000000fffff984 */ /* 0x000fe20000000800 */
[----:B------:R5:W-:Y:S06]  /*7cb0*/  MEMBAR.ALL.CTA ;  /* 0x0000000000007992 */ /* 0x000bec0000008000 */
[----:B-----5:R-:W5:Y:S01]  /*7cc0*/  FENCE.VIEW.ASYNC.S ;  /* 0x00000000000073c6 */ /* 0x020f620000000000 */
[----:B------:R-:W-:Y:S02]  /*7cd0*/  SEL R5, RZ, 0x1, P1 ;  /* 0x00000001ff057807 */ /* 0x000fe40000800000 */
[----:B------:R-:W-:Y:S02]  /*7ce0*/  SEL R95, R95, RZ, P1 ;  /* 0x000000ff5f5f7207 */ /* 0x000fe40000800000 */
[----:B------:R-:W-:Y:S01]  /*7cf0*/  LOP3.LUT R94, R94, R5, RZ, 0x3c, !PT ;  /* 0x000000055e5e7212 */ /* 0x000fe200078e3cff */
[----:B-----5:R1:W-:Y:S06]  /*7d00*/  SYNCS.ARRIVE.TRANS64.RED.A1T0 RZ, [R0+URZ], RZ ;  /* 0x000000ff00ff79a7 */ /* 0x0203ec00081004ff */
.L_x_139:
[----:B------:R-:W-:Y:S05]  /*7d10*/  BSYNC B1 ;  /* 0x0000000000017941 */ /* 0x000fea0003800000 */
.L_x_138:
[----:B-1----:R-:W-:Y:S04]  /*7d20*/  SHF.R.U32.HI R0, RZ, 0x15, R39 ;  /* 0x00000015ff007819 */ /* 0x002fe80000011627 */
[----:B------:R-:W-:Y:S01]  /*7d30*/  LOP3.LUT P1, RZ, R0, 0x3, R91, 0x48, !PT ;  /* 0x0000000300ff7812 */ /* 0x000fe2000782485b */
[----:B------:R-:W-:Y:S01]  /*7d40*/  @!UPT UIADD3 URZ, UPT, UPT, URZ, URZ, URZ ;  /* 0x000000fffffff290 */ /* 0x000fe2000fffe0ff */
[----:B---3--:R-:W-:Y:S11]  /*7d50*/  @P0 BRA `(.L_x_143) ;  /* 0x0000000000080947 */ /* 0x008ff60003800000 */
[----:B------:R-:W1:Y:S02]  /*7d60*/  SYNCS.PHASECHK.TRANS64.TRYWAIT P0, [R92+URZ+0x280], R7 ;  /* 0x000280075c0075a7 */ /* 0x000e6400080011ff */
[----:B-1----:R-:W-:Y:S05]  /*7d70*/  @!P0 BRA `(.L_x_144) ;  /* 0x0000004800f48947 */ /* 0x002fea0003800000 */
.L_x_143:
[----:B------:R-:W-:Y:S05]  /*7d80*/  @!P1 BRA `(.L_x_145) ;  /* 0x0000000000409947 */ /* 0x000fea0003800000 */
[----:B------:R-:W3:Y:S01]  /*7d90*/  LDCU.64 UR8, c[0x4][0x78] ;  /* 0x01000f00ff0877ac */ /* 0x000ee20008000a00 */
[----:B------:R-:W-:Y:S01]  /*7da0*/  MOV R3, 0x0 ;  /* 0x0000000000037802 */ /* 0x000fe20000000f00 */
[----:B------:R-:W-:Y:S02]  /*7db0*/  HFMA2 R12, -RZ, RZ, 0, 5.9604644775390625e-08 ;  /* 0x00000001ff0c7431 */ /* 0x000fe400000001ff */
[----:B------:R-:W-:Y:S02]  /*7dc0*/  IMAD.MOV.U32 R8, RZ, RZ, 0x192 ;  /* 0x00000192ff087424 */ /* 0x000fe400078e00ff */
[----:B------:R-:W-:Y:S01]  /*7dd0*/  IMAD.MOV.U32 R13, RZ, RZ, RZ ;  /* 0x000000ffff0d7224 */ /* 0x000fe200078e00ff */
[----:B------:R-:W1:Y:S01]  /*7de0*/  LDCU.64 UR6, c[0x4][0x80] ;  /* 0x01001000ff0677ac */ /* 0x000e620008000a00 */
[----:B------:R-:W2:Y:S01]  /*7df0*/  LDC.64 R2, c[0x4][R3] ;  /* 0x0100000003027b82 */ /* 0x000ea20000000a00 */
[----:B------:R-:W5:Y:S01]  /*7e00*/  LDCU.64 UR4, c[0x4][0x18] ;  /* 0x01000300ff0477ac */ /* 0x000f620008000a00 */
[----:B---3--:R-:W-:Y:S01]  /*7e10*/  MOV R5, UR9 ;  /* 0x0000000900057c02 */ /* 0x008fe20008000f00 */
[----:B------:R-:W-:Y:S01]  /*7e20*/  IMAD.U32 R4, RZ, RZ, UR8 ;  /* 0x00000008ff047e24 */ /* 0x000fe2000f8e00ff */
[----:B-1----:R-:W-:Y:S01]  /*7e30*/  MOV R7, UR7 ;  /* 0x0000000700077c02 */ /* 0x002fe20008000f00 */
[----:B------:R-:W-:Y:S01]  /*7e40*/  IMAD.U32 R6, RZ, RZ, UR6 ;  /* 0x00000006ff067e24 */ /* 0x000fe2000f8e00ff */
[----:B-----5:R-:W-:Y:S01]  /*7e50*/  MOV R11, UR5 ;  /* 0x00000005000b7c02 */ /* 0x020fe20008000f00 */
[----:B------:R-:W-:Y:S02]  /*7e60*/  IMAD.U32 R10, RZ, RZ, UR4 ;  /* 0x00000004ff0a7e24 */ /* 0x000fe4000f8e00ff */
[----:B------:R-:W-:Y:S07]  /*7e70*/  LEPC R20, `(.L_x_145) ;  /* 0x000000001014794e */ /* 0x000fee0000000000 */
[----:B--2-4-:R-:W-:Y:S05]  /*7e80*/  CALL.ABS.NOINC R2 ;  /* 0x0000000002007343 */ /* 0x014fea0003c00000 */
.L_x_145:
[-C--:B--2---:R-:W-:Y:S01]  /*7e90*/  F2FP.F16.E5M2.UNPACK_B R42, R72.reuse ;  /* 0x00000048ff2a723e */ /* 0x084fe200020004ff */
[----:B------:R-:W-:Y:S05]  /*7ea0*/  WARPSYNC.ALL ;  /* 0x0000000000007948 */ /* 0x000fea0003800000 */
[----:B------:R-:W-:Y:S01]  /*7eb0*/  R2UR UR4, R39 ;  /* 0x00000000270472ca */ /* 0x000fe200000e0000 */
[--C-:B------:R-:W-:Y:S01]  /*7ec0*/  HADD2.F32 R40, -RZ, R42.reuse.H0_H0 ;  /* 0x2000002aff287230 */ /* 0x100fe20000004100 */
[----:B------:R-:W-:Y:S01]  /*7ed0*/  F2FP.F16.E5M2.UNPACK_B R43, R72.H1 ;  /* 0x00000048ff2b723e */ /* 0x000fe200030004ff */
[----:B------:R-:W-:Y:S01]  /*7ee0*/  HADD2.F32 R42, -RZ, R42.H1_H1 ;  /* 0x3000002aff2a7230 */ /* 0x000fe20000004100 */
[-C--:B------:R-:W-:Y:S01]  /*7ef0*/  F2FP.F16.E5M2.UNPACK_B R45, R73.reuse ;  /* 0x00000049ff2d723e */ /* 0x080fe200020004ff */
[----:B------:R-:W-:Y:S01]  /*7f00*/  BSSY.RECONVERGENT B0, `(.L_x_146) ;  /* 0x000009e000007945 */ /* 0x000fe20003800200 */
[----:B------:R-:W-:Y:S01]  /*7f10*/  F2FP.F16.E5M2.UNPACK_B R47, R73.H1 ;  /* 0x00000049ff2f723e */ /* 0x000fe200030004ff */
[--C-:B------:R-:W-:Y:S01]  /*7f20*/  HADD2.F32 R44, -RZ, R43.reuse.H0_H0 ;  /* 0x2000002bff2c7230 */ /* 0x100fe20000004100 */
[-C--:B------:R-:W-:Y:S01]  /*7f30*/  F2FP.F16.E5M2.UNPACK_B R49, R74.reuse ;  /* 0x0000004aff31723e */ /* 0x080fe200020004ff */
[----:B------:R-:W-:Y:S01]  /*7f40*/  HADD2.F32 R46, -RZ, R43.H1_H1 ;  /* 0x3000002bff2e7230 */ /* 0x000fe20000004100 */
[----:B------:R-:W-:Y:S01]  /*7f50*/  F2FP.F16.E5M2.UNPACK_B R51, R74.H1 ;  /* 0x0000004aff33723e */ /* 0x000fe200030004ff */
[--C-:B------:R-:W-:Y:S01]  /*7f60*/  HADD2.F32 R43, -RZ, R45.reuse.H0_H0 ;  /* 0x2000002dff2b7230 */ /* 0x100fe20000004100 */
[-C--:B------:R-:W-:Y:S01]  /*7f70*/  F2FP.F16.E5M2.UNPACK_B R53, R75.reuse ;  /* 0x0000004bff35723e */ /* 0x080fe200020004ff */
[----:B-1----:R-:W4:Y:S01]  /*7f80*/  LDTM.x32 R4, tmem[UR4] ;  /* 0x00000004000479ee */ /* 0x002f2200082c0000 */
[----:B------:R-:W-:Y:S01]  /*7f90*/  F2FP.F16.E5M2.UNPACK_B R55, R75.H1 ;  /* 0x0000004bff37723e */ /* 0x000fe200030004ff */
[----:B------:R-:W-:Y:S01]  /*7fa0*/  HADD2.F32 R48, -RZ, R45.H1_H1 ;  /* 0x3000002dff307230 */ /* 0x000fe20000004100 */
[-C--:B------:R-:W-:Y:S01]  /*7fb0*/  F2FP.F16.E5M2.UNPACK_B R57, R76.reuse ;  /* 0x0000004cff39723e */ /* 0x080fe200020004ff */
[----:B------:R-:W-:Y:S01]  /*7fc0*/  HADD2.F32 R52, -RZ, R49.H1_H1 ;  /* 0x30000031ff347230 */ /* 0x000fe20000004100 */
[----:B------:R-:W-:Y:S01]  /*7fd0*/  IADD3 R113, PT, PT, R88, UR43, RZ ;  /* 0x0000002b58717c10 */ /* 0x000fe2000fffe0ff */
[----:B------:R-:W-:Y:S01]  /*7fe0*/  HADD2.F32 R56, -RZ, R53.H1_H1 ;  /* 0x30000035ff387230 */ /* 0x000fe20000004100 */
[----:B------:R-:W-:Y:S01]  /*7ff0*/  MOV R102, 0x10 ;  /* 0x0000001000667802 */ /* 0x000fe20000000f00 */
[----:B------:R-:W-:Y:S01]  /*8000*/  HADD2.F32 R60, -RZ, R57.H1_H1 ;  /* 0x30000039ff3c7230 */ /* 0x000fe20000004100 */
[----:B------:R-:W-:Y:S01]  /*8010*/  LOP3.LUT P5, RZ, R89, 0x80, RZ, 0xc0, !PT ;  /* 0x0000008059ff7812 */ /* 0x000fe200078ac0ff */
[--C-:B------:R-:W-:Y:S01]  /*8020*/  HADD2.F32 R45, -RZ, R47.reuse.H0_H0 ;  /* 0x2000002fff2d7230 */ /* 0x100fe20000004100 */
[----:B------:R-:W-:Y:S01]  /*8030*/  F2FP.F16.E5M2.UNPACK_B R59, R76.H1 ;  /* 0x0000004cff3b723e */ /* 0x000fe200030004ff */
[----:B------:R-:W-:Y:S01]  /*8040*/  HADD2.F32 R50, -RZ, R47.H1_H1 ;  /* 0x3000002fff327230 */ /* 0x000fe20000004100 */
[----:B------:R-:W-:Y:S01]  /*8050*/  SEL R102, R102, 0xfffffff0, !P5 ;  /* 0xfffffff066667807 */ /* 0x000fe20006800000 */
[----:B------:R-:W-:Y:S01]  /*8060*/  HADD2.F32 R47, -RZ, R49.H0_H0 ;  /* 0x20000031ff2f7230 */ /* 0x000fe20000004100 */
[-C--:B------:R-:W-:Y:S01]  /*8070*/  F2FP.F16.E5M2.UNPACK_B R61, R77.reuse ;  /* 0x0000004dff3d723e */ /* 0x080fe200020004ff */
[--C-:B------:R-:W-:Y:S01]  /*8080*/  HADD2.F32 R49, -RZ, R51.reuse.H0_H0 ;  /* 0x20000033ff317230 */ /* 0x100fe20000004100 */
[----:B------:R-:W-:Y:S01]  /*8090*/  IADD3 R100, PT, PT, R113, R102, RZ ;  /* 0x0000006671647210 */ /* 0x000fe20007ffe0ff */
[----:B------:R-:W-:Y:S01]  /*80a0*/  HADD2.F32 R54, -RZ, R51.H1_H1 ;  /* 0x30000033ff367230 */ /* 0x000fe20000004100 */
[----:B------:R-:W-:Y:S01]  /*80b0*/  F2FP.F16.E5M2.UNPACK_B R63, R77.H1 ;  /* 0x0000004dff3f723e */ /* 0x000fe200030004ff */
[----:B------:R-:W-:Y:S01]  /*80c0*/  HADD2.F32 R51, -RZ, R53.H0_H0 ;  /* 0x20000035ff337230 */ /* 0x000fe20000004100 */
[-C--:B------:R-:W-:Y:S01]  /*80d0*/  F2FP.F16.E5M2.UNPACK_B R65, R78.reuse ;  /* 0x0000004eff41723e */ /* 0x080fe200020004ff */
[----:B------:R-:W-:Y:S01]  /*80e0*/  HADD2.F32 R64, -RZ, R61.H1_H1 ;  /* 0x3000003dff407230 */ /* 0x000fe20000004100 */
[----:B------:R-:W-:Y:S01]  /*80f0*/  F2FP.F16.E5M2.UNPACK_B R67, R78.H1 ;  /* 0x0000004eff43723e */ /* 0x000fe200030004ff */
[C---:B----4-:R-:W-:Y:S01]  /*8100*/  FMUL R0, R38.reuse, R4 ;  /* 0x0000000426007220 */ /* 0x050fe20000400000 */
[C---:B------:R-:W-:Y:S01]  /*8110*/  FMUL R2, R38.reuse, R5 ;  /* 0x0000000526027220 */ /* 0x040fe20000400000 */
[C---:B------:R-:W-:Y:S01]  /*8120*/  FMUL R4, R38.reuse, R8 ;  /* 0x0000000826047220 */ /* 0x040fe20000400000 */
[C---:B------:R-:W-:Y:S01]  /*8130*/  FMUL R5, R38.reuse, R9 ;  /* 0x0000000926057220 */ /* 0x040fe20000400000 */
[C---:B------:R-:W-:Y:S01]  /*8140*/  FFMA R0, R41.reuse, R40, R0 ;  /* 0x0000002829007223 */ /* 0x040fe20000000000 */
[C---:B------:R-:W-:Y:S01]  /*8150*/  FFMA R2, R41.reuse, R42, R2 ;  /* 0x0000002a29027223 */ /* 0x040fe20000000002 */
[C---:B------:R-:W-:Y:S01]  /*8160*/  FMUL R8, R38.reuse, R12 ;  /* 0x0000000c26087220 */ /* 0x040fe20000400000 */
[C---:B------:R-:W-:Y:S01]  /*8170*/  FMUL R9, R38.reuse, R13 ;  /* 0x0000000d26097220 */ /* 0x040fe20000400000 */
[C---:B------:R-:W-:Y:S01]  /*8180*/  FMUL R12, R38.reuse, R16 ;  /* 0x00000010260c7220 */ /* 0x040fe20000400000 */
[C---:B------:R-:W-:Y:S01]  /*8190*/  FMUL R13, R38.reuse, R17 ;  /* 0x00000011260d7220 */ /* 0x040fe20000400000 */
[C---:B------:R-:W-:Y:S01]  /*81a0*/  FMUL R16, R38.reuse, R20 ;  /* 0x0000001426107220 */ /* 0x040fe20000400000 */
[C---:B------:R-:W-:Y:S01]  /*81b0*/  FMUL R17, R38.reuse, R21 ;  /* 0x0000001526117220 */ /* 0x040fe20000400000 */
[C---:B------:R-:W-:Y:S01]  /*81c0*/  FMUL R20, R38.reuse, R24 ;  /* 0x0000001826147220 */ /* 0x040fe20000400000 */
[C---:B------:R-:W-:Y:S01]  /*81d0*/  FMUL R21, R38.reuse, R25 ;  /* 0x0000001926157220 */ /* 0x040fe20000400000 */
[----:B------:R-:W-:Y:S02]  /*81e0*/  HADD2.F32 R68, -RZ, R65.H1_H1 ;  /* 0x30000041ff447230 */ /* 0x000fe40000004100 */
[C---:B------:R-:W-:Y:S01]  /*81f0*/  FMUL R24, R38.reuse, R28 ;  /* 0x0000001c26187220 */ /* 0x040fe20000400000 */
[C---:B------:R-:W-:Y:S01]  /*8200*/  FMUL R25, R38.reuse, R29 ;  /* 0x0000001d26197220 */ /* 0x040fe20000400000 */
[C---:B------:R-:W-:Y:S01]  /*8210*/  FMUL R28, R38.reuse, R32 ;  /* 0x00000020261c7220 */ /* 0x040fe20000400000 */
[C---:B------:R-:W-:Y:S01]  /*8220*/  FMUL R29, R38.reuse, R33 ;  /* 0x00000021261d7220 */ /* 0x040fe20000400000 */
[C---:B------:R-:W-:Y:S01]  /*8230*/  FMUL R3, R38.reuse, R6 ;  /* 0x0000000626037220 */ /* 0x040fe20000400000 */
[C---:B------:R-:W-:Y:S01]  /*8240*/  FMUL R7, R38.reuse, R7 ;  /* 0x0000000726077220 */ /* 0x040fe20000400000 */
[C---:B------:R-:W-:Y:S01]  /*8250*/  FMUL R6, R38.reuse, R10 ;  /* 0x0000000a26067220 */ /* 0x040fe20000400000 */
[-C--:B------:R-:W-:Y:S01]  /*8260*/  F2FP.F16.E5M2.UNPACK_B R40, R79.reuse ;  /* 0x0000004fff28723e */ /* 0x080fe200020004ff */
[C---:B------:R-:W-:Y:S01]  /*8270*/  FFMA R3, R41.reuse, R44, R3 ;  /* 0x0000002c29037223 */ /* 0x040fe20000000003 */
[C---:B------:R-:W-:Y:S01]  /*8280*/  FFMA R7, R41.reuse, R46, R7 ;  /* 0x0000002e29077223 */ /* 0x040fe20000000007 */
[----:B------:R-:W-:Y:S01]  /*8290*/  F2FP.F16.E5M2.UNPACK_B R42, R79.H1 ;  /* 0x0000004fff2a723e */ /* 0x000fe200030004ff */
[C---:B------:R-:W-:Y:S01]  /*82a0*/  FFMA R4, R41.reuse, R43, R4 ;  /* 0x0000002b29047223 */ /* 0x040fe20000000004 */
[----:B------:R-:W-:Y:S01]  /*82b0*/  FFMA R5, R41, R48, R5 ;  /* 0x0000003029057223 */ /* 0x000fe20000000005 */
[----:B------:R-:W-:Y:S01]  /*82c0*/  ISETP.NE.AND P0, PT, R99, RZ, PT ;  /* 0x000000ff6300720c */ /* 0x000fe20003f05270 */
[----:B------:R-:W-:Y:S01]  /*82d0*/  FFMA R6, R41, R45, R6 ;  /* 0x0000002d29067223 */ /* 0x000fe20000000006 */
[----:B------:R-:W-:Y:S01]  /*82e0*/  F2FP.SATFINITE.E5M2.F32.PACK_AB_MERGE_C R105, R7, R3, RZ ;  /* 0x000000030769723e */ /* 0x000fe200048060ff */
[C---:B------:R-:W-:Y:S01]  /*82f0*/  FMUL R11, R38.reuse, R11 ;  /* 0x0000000b260b7220 */ /* 0x040fe20000400000 */
[C---:B------:R-:W-:Y:S01]  /*8300*/  FMUL R10, R38.reuse, R14 ;  /* 0x0000000e260a7220 */ /* 0x040fe20000400000 */
[----:B------:R-:W-:Y:S01]  /*8310*/  FMUL R15, R38, R15 ;  /* 0x0000000f260f7220 */ /* 0x000fe20000400000 */
[----:B------:R-:W-:Y:S01]  /*8320*/  F2FP.SATFINITE.E5M2.F32.PACK_AB_MERGE_C R104, R2, R0, R105 ;  /* 0x000000000268723e */ /* 0x000fe20004806069 */
[C---:B------:R-:W-:Y:S01]  /*8330*/  FFMA R11, R41.reuse, R50, R11 ;  /* 0x00000032290b7223 */ /* 0x040fe2000000000b */
[----:B------:R-:W-:Y:S01]  /*8340*/  FFMA R8, R41, R47, R8 ;  /* 0x0000002f29087223 */ /* 0x000fe20000000008 */
[----:B------:R-:W-:Y:S01]  /*8350*/  ISETP.NE.AND P6, PT, R103, RZ, PT ;  /* 0x000000ff6700720c */ /* 0x000fe20003fc5270 */
[----:B------:R-:W-:Y:S01]  /*8360*/  FFMA R9, R41, R52, R9 ;  /* 0x0000003429097223 */ /* 0x000fe20000000009 */
[--C-:B------:R-:W-:Y:S01]  /*8370*/  HADD2.F32 R53, -RZ, R55.reuse.H0_H0 ;  /* 0x20000037ff357230 */ /* 0x100fe20000004100 */
[----:B------:R-:W-:Y:S01]  /*8380*/  F2FP.SATFINITE.E5M2.F32.PACK_AB_MERGE_C R105, R11, R6, RZ ;  /* 0x000000060b69723e */ /* 0x000fe200048060ff */
[C---:B------:R-:W-:Y:S01]  /*8390*/  FFMA R10, R41.reuse, R49, R10 ;  /* 0x00000031290a7223 */ /* 0x040fe2000000000a */
[C---:B------:R-:W-:Y:S01]  /*83a0*/  FFMA R15, R41.reuse, R54, R15 ;  /* 0x00000036290f7223 */ /* 0x040fe2000000000f */
[----:B------:R-:W-:Y:S01]  /*83b0*/  FFMA R12, R41, R51, R12 ;  /* 0x00000033290c7223 */ /* 0x000fe2000000000c */
[----:B------:R-:W-:Y:S01]  /*83c0*/  F2FP.SATFINITE.E5M2.F32.PACK_AB_MERGE_C R105, R5, R4, R105 ;  /* 0x000000040569723e */ /* 0x000fe20004806069 */
[----:B------:R-:W-:Y:S01]  /*83d0*/  FFMA R13, R41, R56, R13 ;  /* 0x00000038290d7223 */ /* 0x000fe2000000000d */
[----:B------:R-:W-:Y:S01]  /*83e0*/  HADD2.F32 R58, -RZ, R55.H1_H1 ;  /* 0x30000037ff3a7230 */ /* 0x000fe20000004100 */
[----:B------:R-:W-:Y:S01]  /*83f0*/  F2FP.SATFINITE.E5M2.F32.PACK_AB_MERGE_C R106, R15, R10, RZ ;  /* 0x0000000a0f6a723e */ /* 0x000fe200048060ff */
[----:B------:R-:W-:Y:S02]  /*8400*/  HADD2.F32 R55, -RZ, R57.H0_H0 ;  /* 0x20000039ff377230 */ /* 0x000fe40000004100 */
[C---:B------:R-:W-:Y:S01]  /*8410*/  FMUL R14, R38.reuse, R18 ;  /* 0x00000012260e7220 */ /* 0x040fe20000400000 */
[C---:B------:R-:W-:Y:S01]  /*8420*/  FMUL R19, R38.reuse, R19 ;  /* 0x0000001326137220 */ /* 0x040fe20000400000 */
[--C-:B------:R-:W-:Y:S02]  /*8430*/  HADD2.F32 R57, -RZ, R59.reuse.H0_H0 ;  /* 0x2000003bff397230 */ /* 0x100fe40000004100 */
[C---:B------:R-:W-:Y:S01]  /*8440*/  FMUL R18, R38.reuse, R22 ;  /* 0x0000001626127220 */ /* 0x040fe20000400000 */
[C---:B------:R-:W-:Y:S01]  /*8450*/  FFMA R14, R41.reuse, R53, R14 ;  /* 0x00000035290e7223 */ /* 0x040fe2000000000e */
[----:B------:R-:W-:Y:S02]  /*8460*/  HADD2.F32 R62, -RZ, R59.H1_H1 ;  /* 0x3000003bff3e7230 */ /* 0x000fe40000004100 */
[C---:B------:R-:W-:Y:S01]  /*8470*/  FFMA R19, R41.reuse, R58, R19 ;  /* 0x0000003a29137223 */ /* 0x040fe20000000013 */
[----:B------:R-:W-:Y:S02]  /*8480*/  HADD2.F32 R59, -RZ, R61.H0_H0 ;  /* 0x2000003dff3b7230 */ /* 0x000fe40000004100 */
[C---:B------:R-:W-:Y:S01]  /*8490*/  FMUL R23, R38.reuse, R23 ;  /* 0x0000001726177220 */ /* 0x040fe20000400000 */
[C---:B------:R-:W-:Y:S01]  /*84a0*/  FFMA R16, R41.reuse, R55, R16 ;  /* 0x0000003729107223 */ /* 0x040fe20000000010 */
[C---:B------:R-:W-:Y:S01]  /*84b0*/  FFMA R17, R41.reuse, R60, R17 ;  /* 0x0000003c29117223 */ /* 0x040fe20000000011 */
[--C-:B------:R-:W-:Y:S02]  /*84c0*/  HADD2.F32 R61, -RZ, R63.reuse.H0_H0 ;  /* 0x2000003fff3d7230 */ /* 0x100fe40000004100 */
[C---:B------:R-:W-:Y:S01]  /*84d0*/  FFMA R18, R41.reuse, R57, R18 ;  /* 0x0000003929127223 */ /* 0x040fe20000000012 */
[----:B------:R-:W-:Y:S02]  /*84e0*/  HADD2.F32 R66, -RZ, R63.H1_H1 ;  /* 0x3000003fff427230 */ /* 0x000fe40000004100 */
[C---:B------:R-:W-:Y:S01]  /*84f0*/  FMUL R22, R38.reuse, R26 ;  /* 0x0000001a26167220 */ /* 0x040fe20000400000 */
[----:B------:R-:W-:Y:S02]  /*8500*/  HADD2.F32 R63, -RZ, R65.H0_H0 ;  /* 0x20000041ff3f7230 */ /* 0x000fe40000004100 */
[C---:B------:R-:W-:Y:S01]  /*8510*/  FFMA R23, R41.reuse, R62, R23 ;  /* 0x0000003e29177223 */ /* 0x040fe20000000017 */
[C---:B------:R-:W-:Y:S01]  /*8520*/  FMUL R27, R38.reuse, R27 ;  /* 0x0000001b261b7220 */ /* 0x040fe20000400000 */
[C---:B------:R-:W-:Y:S01]  /*8530*/  FFMA R20, R41.reuse, R59, R20 ;  /* 0x0000003b29147223 */ /* 0x040fe20000000014 */
[C---:B------:R-:W-:Y:S01]  /*8540*/  FFMA R21, R41.reuse, R64, R21 ;  /* 0x0000004029157223 */ /* 0x040fe20000000015 */
[--C-:B------:R-:W-:Y:S02]  /*8550*/  HADD2.F32 R65, -RZ, R67.reuse.H0_H0 ;  /* 0x20000043ff417230 */ /* 0x100fe40000004100 */
[C---:B------:R-:W-:Y:S01]  /*8560*/  FFMA R22, R41.reuse, R61, R22 ;  /* 0x0000003d29167223 */ /* 0x040fe20000000016 */
[----:B------:R-:W-:Y:S02]  /*8570*/  HADD2.F32 R70, -RZ, R67.H1_H1 ;  /* 0x30000043ff467230 */ /* 0x000fe40000004100 */
[C---:B------:R-:W-:Y:S01]  /*8580*/  FMUL R26, R38.reuse, R30 ;  /* 0x0000001e261a7220 */ /* 0x040fe20000400000 */
[--C-:B------:R-:W-:Y:S02]  /*8590*/  HADD2.F32 R67, -RZ, R40.reuse.H0_H0 ;  /* 0x20000028ff437230 */ /* 0x100fe40000004100 */
[C---:B------:R-:W-:Y:S01]  /*85a0*/  FFMA R27, R41.reuse, R66, R27 ;  /* 0x00000042291b7223 */ /* 0x040fe2000000001b */
[C---:B------:R-:W-:Y:S01]  /*85b0*/  FMUL R31, R38.reuse, R31 ;  /* 0x0000001f261f7220 */ /* 0x040fe20000400000 */
[C---:B------:R-:W-:Y:S01]  /*85c0*/  FFMA R24, R41.reuse, R63, R24 ;  /* 0x0000003f29187223 */ /* 0x040fe20000000018 */
[----:B------:R-:W-:Y:S02]  /*85d0*/  HADD2.F32 R40, -RZ, R40.H1_H1 ;  /* 0x30000028ff287230 */ /* 0x000fe40000004100 */
[C---:B------:R-:W-:Y:S01]  /*85e0*/  FFMA R25, R41.reuse, R68, R25 ;  /* 0x0000004429197223 */ /* 0x040fe20000000019 */
[--C-:B------:R-:W-:Y:S02]  /*85f0*/  HADD2.F32 R69, -RZ, R42.reuse.H0_H0 ;  /* 0x2000002aff457230 */ /* 0x100fe40000004100 */
[C---:B------:R-:W-:Y:S01]  /*8600*/  FFMA R26, R41.reuse, R65, R26 ;  /* 0x00000041291a7223 */ /* 0x040fe2000000001a */
[----:B------:R-:W-:Y:S02]  /*8610*/  HADD2.F32 R42, -RZ, R42.H1_H1 ;  /* 0x3000002aff2a7230 */ /* 0x000fe40000004100 */
[C---:B------:R-:W-:Y:S01]  /*8620*/  FMUL R30, R38.reuse, R34 ;  /* 0x00000022261e7220 */ /* 0x040fe20000400000 */
[----:B------:R-:W-:Y:S01]  /*8630*/  FFMA R31, R41, R70, R31 ;  /* 0x00000046291f7223 */ /* 0x000fe2000000001f */
[----:B------:R-:W-:Y:S01]  /*8640*/  FMUL R35, R38, R35 ;  /* 0x0000002326237220 */ /* 0x000fe20000400000 */
[----:B------:R-:W-:Y:S01]  /*8650*/  F2FP.SATFINITE.E5M2.F32.PACK_AB_MERGE_C R107, R19, R14, RZ ;  /* 0x0000000e136b723e */ /* 0x000fe200048060ff */
[C---:B------:R-:W-:Y:S01]  /*8660*/  FFMA R28, R41.reuse, R67, R28 ;  /* 0x00000043291c7223 */ /* 0x040fe2000000001c */
[C---:B------:R-:W-:Y:S01]  /*8670*/  FFMA R29, R41.reuse, R40, R29 ;  /* 0x00000028291d7223 */ /* 0x040fe2000000001d */
[C---:B------:R-:W-:Y:S01]  /*8680*/  FFMA R30, R41.reuse, R69, R30 ;  /* 0x00000045291e7223 */ /* 0x040fe2000000001e */
[----:B------:R-:W-:Y:S01]  /*8690*/  FFMA R35, R41, R42, R35 ;  /* 0x0000002a29237223 */ /* 0x000fe20000000023 */
[----:B------:R-:W-:Y:S02]  /*86a0*/  F2FP.SATFINITE.E5M2.F32.PACK_AB_MERGE_C R106, R9, R8, R106 ;  /* 0x00000008096a723e */ /* 0x000fe4000480606a */
[----:B------:R-:W-:Y:S02]  /*86b0*/  F2FP.SATFINITE.E5M2.F32.PACK_AB_MERGE_C R107, R13, R12, R107 ;  /* 0x0000000c0d6b723e */ /* 0x000fe4000480606b */
[----:B------:R-:W-:Y:S02]  /*86c0*/  F2FP.SATFINITE.E5M2.F32.PACK_AB_MERGE_C R108, R23, R18, RZ ;  /* 0x00000012176c723e */ /* 0x000fe400048060ff */
[----:B------:R-:W-:Y:S01]  /*86d0*/  F2FP.SATFINITE.E5M2.F32.PACK_AB_MERGE_C R109, R27, R22, RZ ;  /* 0x000000161b6d723e */ /* 0x000fe200048060ff */
[----:B------:R1:W-:Y:S01]  /*86e0*/  STS.128 [R88+UR43+0x4400], R104 ;  /* 0x0044006858007988 */ /* 0x0003e20008000c2b */
[----:B------:R-:W-:Y:S02]  /*86f0*/  F2FP.SATFINITE.E5M2.F32.PACK_AB_MERGE_C R112, R31, R26, RZ ;  /* 0x0000001a1f70723e */ /* 0x000fe400048060ff */
[----:B------:R-:W-:Y:S02]  /*8700*/  F2FP.SATFINITE.E5M2.F32.PACK_AB_MERGE_C R114, R35, R30, RZ ;  /* 0x0000001e2372723e */ /* 0x000fe400048060ff */
[----:B------:R-:W-:Y:S02]  /*8710*/  F2FP.SATFINITE.E5M2.F32.PACK_AB_MERGE_C R108, R17, R16, R108 ;  /* 0x00000010116c723e */ /* 0x000fe4000480606c */
[----:B------:R-:W-:Y:S02]  /*8720*/  F2FP.SATFINITE.E5M2.F32.PACK_AB_MERGE_C R109, R21, R20, R109 ;  /* 0x00000014156d723e */ /* 0x000fe4000480606d */
[----:B------:R-:W-:Y:S02]  /*8730*/  F2FP.SATFINITE.E5M2.F32.PACK_AB_MERGE_C R110, R25, R24, R112 ;  /* 0x00000018196e723e */ /* 0x000fe40004806070 */
[----:B------:R-:W-:Y:S02]  /*8740*/  F2FP.SATFINITE.E5M2.F32.PACK_AB_MERGE_C R111, R29, R28, R114 ;  /* 0x0000001c1d6f723e */ /* 0x000fe40004806072 */
[----:B------:R-:W-:Y:S02]  /*8750*/  LEA R112, R95, UR43, 0x3 ;  /* 0x0000002b5f707c11 */ /* 0x000fe4000f8e18ff */
[----:B------:R-:W-:Y:S01]  /*8760*/  @P6 SHF.L.U32 R113, R94, 0x1f, RZ ;  /* 0x0000001f5e716819 */ /* 0x000fe200000006ff */
[----:B------:R1:W-:Y:S01]  /*8770*/  STS.128 [R100+0x4400], R108 ;  /* 0x0044006c64007388 */ /* 0x0003e20000000c00 */
[----:B------:R-:W-:Y:S01]  /*8780*/  @!PT LDS RZ, [RZ] ;  /* 0x00000000fffff984 */ /* 0x000fe20000000800 */
[----:B------:R-:W-:Y:S01]  /*8790*/  @!PT LDS RZ, [RZ] ;  /* 0x00000000fffff984 */ /* 0x000fe20000000800 */
[----:B------:R-:W-:Y:S01]  /*87a0*/  @!PT LDS RZ, [RZ] ;  /* 0x00000000fffff984 */ /* 0x000fe20000000800 */
[----:B------:R-:W-:Y:S01]  /*87b0*/  @!PT LDS RZ, [RZ] ;  /* 0x00000000fffff984 */ /* 0x000fe20000000800 */
[----:B------:R2:W-:Y:S07]  /*87c0*/  MEMBAR.ALL.CTA ;  /* 0x0000000000007992 */ /* 0x0005ee0000008000 */
[----:B--2---:R-:W2:Y:S02]  /*87d0*/  FENCE.VIEW.ASYNC.S ;  /* 0x00000000000073c6 */ /* 0x004ea40000000000 */
[----:B--2---:R-:W-:Y:S06]  /*87e0*/  BAR.SYNC.DEFER_BLOCKING 0x1, 0x80 ;  /* 0x0042000000007b1d */ /* 0x004fec0000010000 */
[----:B------:R-:W-:Y:S05]  /*87f0*/  @P0 BRA `(.L_x_147) ;  /* 0x0000000000380947 */ /* 0x000fea0003800000 */
[----:B------:R-:W-:Y:S01]  /*8800*/  UIADD3 UR4, UPT, UPT, UR43, 0x4400, URZ ;  /* 0x000044002b047890 */ /* 0x000fe2000fffe0ff */
[----:B------:R-:W-:Y:S01]  /*8810*/  UMOV UR51, UR36 ;  /* 0x0000002400337c82 */ /* 0x000fe20008000000 */
[----:B------:R-:W-:Y:S02]  /*8820*/  UIADD3 UR9, UPT, UPT, UR49, 0x80, URZ ;  /* 0x0000008031097890 */ /* 0x000fe4000fffe0ff */
[----:B------:R-:W-:Y:S02]  /*8830*/  UIADD3 UR8, UPT, UPT, UR43, 0x4c00, URZ ;  /* 0x00004c002b087890 */ /* 0x000fe4000fffe0ff */
[----:B------:R-:W-:Y:S01]  /*8840*/  MOV R98, UR4 ;  /* 0x0000000400627c02 */ /* 0x000fe20008000f00 */
[----:B------:R-:W-:Y:S01]  /*8850*/  UIADD3 UR4, UP0, UPT, UR60, 0x680, URZ ;  /* 0x000006803c047890 */ /* 0x000fe2000ff1e0ff */
[----:B------:R-:W-:Y:S02]  /*8860*/  UMOV UR10, UR50 ;  /* 0x00000032000a7c82 */ /* 0x000fe40008000000 */
[----:B------:R-:W-:Y:S01]  /*8870*/  R2UR UR48, R98 ;  /* 0x00000000623072ca */ /* 0x000fe200000e0000 */
[----:B------:R-:W-:Y:S01]  /*8880*/  UIADD3.X UR5, UPT, UPT, URZ, UR61, URZ, UP0, !UPT ;  /* 0x0000003dff057290 */ /* 0x000fe200087fe4ff */
[----:B------:R-:W-:Y:S11]  /*8890*/  UMOV UR11, UR36 ;  /* 0x00000024000b7c82 */ /* 0x000ff60008000000 */
[----:B------:R2:W-:Y:S01]  /*88a0*/  UTMASTG.3D [UR48], [UR4] ;  /* 0x00000030040073b5 */ /* 0x0005e20008010000 */
[----:B------:R2:W-:Y:S01]  /*88b0*/  UTMASTG.3D [UR8], [UR4] ;  /* 0x00000008040073b5 */ /* 0x0005e20008010000 */
[----:B------:R0:W-:Y:S01]  /*88c0*/  UTMACMDFLUSH ;  /* 0x00000000000079b7 */ /* 0x0001e20000000000 */
[----:B--2---:R-:W-:Y:S04]  /*88d0*/  DEPBAR.LE SB0, 0x1 ;  /* 0x000080400000791a */ /* 0x004fe80000000000 */
.L_x_147:
[----:B------:R-:W-:Y:S05]  /*88e0*/  BSYNC.RECONVERGENT B0 ;  /* 0x0000000000007941 */ /* 0x000fea0003800200 */
.L_x_146:
[----:B------:R-:W-:Y:S06]  /*88f0*/  BAR.SYNC.DEFER_BLOCKING 0x1, 0x80 ;  /* 0x0042000000007b1d */ /* 0x000fec0000010000 */
[----:B------:R-:W2:Y:S01]  /*8900*/  @P6 SYNCS.PHASECHK.TRANS64.TRYWAIT P0, [R112+URZ+0x210], R113 ;  /* 0x00021071700065a7 */ /* 0x000ea200080011ff */
[----:B------:R-:W-:Y:S01]  /*8910*/  BSSY B1, `(.L_x_148) ;  /* 0x0000020000017945 */ /* 0x000fe20003800000 */
[----:B--2---:R-:W-:Y:S03]  /*8920*/  @P6 SEL R71, RZ, 0x1, !P0 ;  /* 0x00000001ff476807 */ /* 0x004fe60004000000 */
[----:B------:R-:W-:Y:S05]  /*8930*/  @!P6 BRA `(.L_x_149) ;  /* 0x000000000074e947 */ /* 0x000fea0003800000 */
[----:B------:R-:W-:Y:S01]  /*8940*/  ISETP.NE.AND P1, PT, R101, RZ, PT ;  /* 0x000000ff6500720c */ /* 0x000fe20003f25270 */
[----:B------:R-:W2:Y:S01]  /*8950*/  S2R R0, SR_CgaCtaId ;  /* 0x0000000000007919 */ /* 0x000ea20000008800 */
[----:B------:R-:W-:Y:S01]  /*8960*/  ISETP.NE.AND P0, PT, R71, RZ, PT ;  /* 0x000000ff4700720c */ /* 0x000fe20003f05270 */
[----:B------:R-:W-:Y:S10]  /*8970*/  BSSY B0, `(.L_x_150) ;  /* 0x0000008000007945 */ /* 0x000ff40003800000 */
[----:B------:R-:W-:Y:S05]  /*8980*/  @P1 IMAD R2, R95, 0x1000, R88 ;  /* 0x000010005f021824 */ /* 0x000fea00078e0258 */
[----:B------:R-:W-:Y:S05]  /*8990*/  @P1 IADD3 R3, PT, PT, R2, UR43, RZ ;  /* 0x0000002b02031c10 */ /* 0x000fea000fffe0ff */
[----:B------:R-:W-:Y:S01]  /*89a0*/  @P1 IMAD.IADD R4, R3, 0x1, R102 ;  /* 0x0000000103041824 */ /* 0x000fe200078e0266 */
[----:B------:R-:W-:Y:S06]  /*89b0*/  @P0 BRA `(.L_x_151) ;  /* 0x00000000000c0947 */ /* 0x000fec0003800000 */
[----:B------:R-:W-:Y:S04]  /*89c0*/  SHF.L.U32 R3, R94, 0x1f, RZ ;  /* 0x0000001f5e037819 */ /* 0x000fe800000006ff */
[----:B------:R-:W3:Y:S02]  /*89d0*/  SYNCS.PHASECHK.TRANS64.TRYWAIT P0, [R112+URZ+0x210], R3 ;  /* 0x00021003700075a7 */ /* 0x000ee400080011ff */
[----:B---3--:R-:W-:Y:S05]  /*89e0*/  @!P0 BRA `(.L_x_152) ;  /* 0x0000003c00ec8947 */ /* 0x008fea0003800000 */
.L_x_151:
[----:B------:R-:W-:Y:S05]  /*89f0*/  BSYNC B0 ;  /* 0x0000000000007941 */ /* 0x000fea0003800000 */
.L_x_150:
[----:B------:R-:W-:Y:S01]  /*8a00*/  ISETP.NE.AND P0, PT, R101, RZ, PT ;  /* 0x000000ff6500720c */ /* 0x000fe20003f05270 */
[----:B---3--:R-:W-:Y:S02]  /*8a10*/  VIADD R3, R112, 0x230 ;  /* 0x0000023070037836 */ /* 0x008fe40000000000 */
[----:B------:R-:W-:Y:S03]  /*8a20*/  VIADD R95, R95, 0x1 ;  /* 0x000000015f5f7836 */ /* 0x000fe60000000000 */
[----:B--2---:R-:W-:Y:S07]  /*8a30*/  PRMT R0, R0, 0x654, R3 ;  /* 0x0000065400007816 */ /* 0x004fee0000000003 */
[----:B------:R2:W3:Y:S04]  /*8a40*/  @P0 LDS.128 R72, [R2+UR43+0x400] ;  /* 0x0004002b02480984 */ /* 0x0004e80008000c00 */
[----:B------:R2:W4:Y:S01]  /*8a50*/  @P0 LDS.128 R76, [R4+0x400] ;  /* 0x00040000044c0984 */ /* 0x0005220000000c00 */
        /* <DEDUP_REMOVED lines=11> */
.L_x_149:
[----:B------:R-:W-:Y:S05]  /*8b10*/  BSYNC B1 ;  /* 0x0000000000017941 */ /* 0x000fea0003800000 */
.L_x_148:
[----:B--2---:R-:W-:Y:S05]  /*8b20*/  VIADD R0, R39, 0x20 ;  /* 0x0000002027007836 */ /* 0x004fea0000000000 */
[----:B------:R-:W-:Y:S04]  /*8b30*/  SHF.R.U32.HI R0, RZ, 0x15, R0 ;  /* 0x00000015ff007819 */ /* 0x000fe80000011600 */
[----:B------:R-:W-:Y:S11]  /*8b40*/  LOP3.LUT P0, RZ, R0, 0x3, R91, 0x48, !PT ;  /* 0x0000000300ff7812 */ /* 0x000ff6000780485b */
[----:B------:R-:W-:Y:S02]  /*8b50*/  @!UPT UIADD3 URZ, UPT, UPT, URZ, URZ, URZ ;  /* 0x000000fffffff290 */ /* 0x000fe4000fffe0ff */
[----:B------:R-:W-:Y:S05]  /*8b60*/  @!P0 BRA `(.L_x_153) ;  /* 0x0000000000408947 */ /* 0x000fea0003800000 */
[----:B------:R-:W2:Y:S01]  /*8b70*/  LDCU.64 UR8, c[0x4][0x78] ;  /* 0x01000f00ff0877ac */ /* 0x000ea20008000a00 */
[----:B------:R-:W-:Y:S01]  /*8b80*/  MOV R3, 0x0 ;  /* 0x0000000000037802 */ /* 0x000fe20000000f00 */
[----:B------:R-:W-:Y:S02]  /*8b90*/  HFMA2 R12, -RZ, RZ, 0, 5.9604644775390625e-08 ;  /* 0x00000001ff0c7431 */ /* 0x000fe400000001ff */
[----:B------:R-:W-:Y:S02]  /*8ba0*/  IMAD.MOV.U32 R8, RZ, RZ, 0x192 ;  /* 0x00000192ff087424 */ /* 0x000fe400078e00ff */
[----:B------:R-:W-:Y:S01]  /*8bb0*/  IMAD.MOV.U32 R13, RZ, RZ, RZ ;  /* 0x000000ffff0d7224 */ /* 0x000fe200078e00ff */
[----:B------:R-:W5:Y:S01]  /*8bc0*/  LDCU.64 UR6, c[0x4][0x80] ;  /* 0x01001000ff0677ac */ /* 0x000f620008000a00 */
[----:B------:R-:W1:Y:S01]  /*8bd0*/  LDC.64 R2, c[0x4][R3] ;  /* 0x0100000003027b82 */ /* 0x000e620000000a00 */
[----:B------:R-:W3:Y:S01]  /*8be0*/  LDCU.64 UR4, c[0x4][0x18] ;  /* 0x01000300ff0477ac */ /* 0x000ee20008000a00 */
[----:B--2---:R-:W-:Y:S01]  /*8bf0*/  MOV R5, UR9 ;  /* 0x0000000900057c02 */ /* 0x004fe20008000f00 */
[----:B------:R-:W-:Y:S01]  /*8c00*/  IMAD.U32 R4, RZ, RZ, UR8 ;  /* 0x00000008ff047e24 */ /* 0x000fe2000f8e00ff */
[----:B-----5:R-:W-:Y:S01]  /*8c10*/  MOV R7, UR7 ;  /* 0x0000000700077c02 */ /* 0x020fe20008000f00 */
[----:B------:R-:W-:Y:S01]  /*8c20*/  IMAD.U32 R6, RZ, RZ, UR6 ;  /* 0x00000006ff067e24 */ /* 0x000fe2000f8e00ff */
[----:B---3--:R-:W-:Y:S01]  /*8c30*/  MOV R11, UR5 ;  /* 0x00000005000b7c02 */ /* 0x008fe20008000f00 */
[----:B------:R-:W-:Y:S02]  /*8c40*/  IMAD.U32 R10, RZ, RZ, UR4 ;  /* 0x00000004ff0a7e24 */ /* 0x000fe4000f8e00ff */
[----:B------:R-:W-:Y:S07]  /*8c50*/  LEPC R20, `(.L_x_153) ;  /* 0x000000001014794e */ /* 0x000fee0000000000 */
[----:B-1--4-:R-:W-:Y:S05]  /*8c60*/  CALL.ABS.NOINC R2 ;  /* 0x0000000002007343 */ /* 0x012fea0003c00000 */
.L_x_153:
[-C--:B---3--:R-:W-:Y:S01]  /*8c70*/  F2FP.F16.E5M2.UNPACK_B R42, R72.reuse ;  /* 0x00000048ff2a723e */ /* 0x088fe200020004ff */
        /* <DEDUP_REMOVED lines=13> */
[----:B------:R-:W-:Y:S01]  /*8d50*/  F2FP.F16.E5M2.UNPACK_B R54, R75 ;  /* 0x0000004bff36723e */ /* 0x000fe200020004ff */
[----:B------:R-:W2:Y:S01]  /*8d60*/  LDTM.x32 R4, tmem[UR4+0x20] ;  /* 0x00002004000479ee */ /* 0x000ea200082c0000 */
[----:B------:R-:W-:Y:S01]  /*8d70*/  HADD2.F32 R46, -RZ, R46.H1_H1 ;  /* 0x3000002eff2e7230 */ /* 0x000fe20000004100 */
[----:B----4-:R-:W-:Y:S01]  /*8d80*/  F2FP.F16.E5M2.UNPACK_B R58, R76 ;  /* 0x0000004cff3a723e */ /* 0x010fe200020004ff */
[--C-:B------:R-:W-:Y:S01]  /*8d90*/  HADD2.F32 R49, -RZ, R50.reuse.H0_H0 ;  /* 0x20000032ff317230 */ /* 0x100fe20000004100 */
[----:B------:R-:W-:Y:S01]  /*8da0*/  F2FP.F16.E5M2.UNPACK_B R62, R77 ;  /* 0x0000004dff3e723e */ /* 0x000fe200020004ff */
[----:B------:R-:W-:Y:S01]  /*8db0*/  HADD2.F32 R50, -RZ, R50.H1_H1 ;  /* 0x30000032ff327230 */ /* 0x000fe20000004100 */
[----:B------:R-:W-:Y:S01]  /*8dc0*/  F2FP.F16.E5M2.UNPACK_B R66, R78 ;  /* 0x0000004eff42723e */ /* 0x000fe200020004ff */
[--C-:B------:R-:W-:Y:S01]  /*8dd0*/  HADD2.F32 R53, -RZ, R54.reuse.H0_H0 ;  /* 0x20000036ff357230 */ /* 0x100fe20000004100 */
[----:B------:R-:W-:Y:S01]  /*8de0*/  F2FP.F16.E5M2.UNPACK_B R70, R79 ;  /* 0x0000004fff46723e */ /* 0x000fe200020004ff */
[----:B------:R-:W-:Y:S01]  /*8df0*/  HADD2.F32 R54, -RZ, R54.H1_H1 ;  /* 0x30000036ff367230 */ /* 0x000fe20000004100 */
[----:B------:R-:W-:Y:S01]  /*8e00*/  F2FP.F16.E5M2.UNPACK_B R56, R75.H1 ;  /* 0x0000004bff38723e */ /* 0x000fe200030004ff */
[--C-:B------:R-:W-:Y:S01]  /*8e10*/  HADD2.F32 R57, -RZ, R58.reuse.H0_H0 ;  /* 0x2000003aff397230 */ /* 0x100fe20000004100 */
[----:B------:R-:W-:Y:S01]  /*8e20*/  F2FP.F16.E5M2.UNPACK_B R60, R76.H1 ;  /* 0x0000004cff3c723e */ /* 0x000fe200030004ff */
[----:B------:R-:W-:Y:S01]  /*8e30*/  HADD2.F32 R58, -RZ, R58.H1_H1 ;  /* 0x3000003aff3a7230 */ /* 0x000fe20000004100 */
[----:B------:R-:W-:Y:S01]  /*8e40*/  F2FP.F16.E5M2.UNPACK_B R64, R77.H1 ;  /* 0x0000004dff40723e */ /* 0x000fe200030004ff */
[--C-:B------:R-:W-:Y:S01]  /*8e50*/  HADD2.F32 R61, -RZ, R62.reuse.H0_H0 ;  /* 0x2000003eff3d7230 */ /* 0x100fe20000004100 */
[----:B------:R-:W-:Y:S01]  /*8e60*/  F2FP.F16.E5M2.UNPACK_B R68, R78.H1 ;  /* 0x0000004eff44723e */ /* 0x000fe200030004ff */
[----:B------:R-:W-:Y:S01]  /*8e70*/  HADD2.F32 R62, -RZ, R62.H1_H1 ;  /* 0x3000003eff3e7230 */ /* 0x000fe20000004100 */
[----:B------:R-:W-:Y:S01]  /*8e80*/  ISETP.NE.AND P0, PT, R99, RZ, PT ;  /* 0x000000ff6300720c */ /* 0x000fe20003f05270 */
[--C-:B------:R-:W-:Y:S01]  /*8e90*/  HADD2.F32 R65, -RZ, R66.reuse.H0_H0 ;  /* 0x20000042ff417230 */ /* 0x100fe20000004100 */
[----:B------:R-:W-:Y:S01]  /*8ea0*/  ISETP.NE.AND P6, PT, R103, RZ, PT ;  /* 0x000000ff6700720c */ /* 0x000fe20003fc5270 */
[----:B------:R-:W-:Y:S02]  /*8eb0*/  HADD2.F32 R66, -RZ, R66.H1_H1 ;  /* 0x30000042ff427230 */ /* 0x000fe40000004100 */
[--C-:B------:R-:W-:Y:S02]  /*8ec0*/  HADD2.F32 R69, -RZ, R70.reuse.H0_H0 ;  /* 0x20000046ff457230 */ /* 0x100fe40000004100 */
[C---:B--2---:R-:W-:Y:S01]  /*8ed0*/  FMUL R0, R38.reuse, R4 ;  /* 0x0000000426007220 */ /* 0x044fe20000400000 */
        /* <DEDUP_REMOVED lines=20> */
[--C-:B------:R-:W-:Y:S02]  /*9020*/  HADD2.F32 R47, -RZ, R48.reuse.H0_H0 ;  /* 0x20000030ff2f7230 */ /* 0x100fe40000004100 */
[C---:B------:R-:W-:Y:S01]  /*9030*/  FMUL R6, R38.reuse, R10 ;  /* 0x0000000a26067220 */ /* 0x040fe20000400000 */
[C---:B------:R-:W-:Y:S01]  /*9040*/  FFMA R3, R41.reuse, R42, R3 ;  /* 0x0000002a29037223 */ /* 0x040fe20000000003 */
[----:B------:R-:W-:Y:S02]  /*9050*/  HADD2.F32 R48, -RZ, R48.H1_H1 ;  /* 0x30000030ff307230 */ /* 0x000fe40000004100 */
[C---:B------:R-:W-:Y:S01]  /*9060*/  FFMA R7, R41.reuse, R44, R7 ;  /* 0x0000002c29077223 */ /* 0x040fe20000000007 */
[C---:B------:R-:W-:Y:S01]  /*9070*/  FFMA R4, R41.reuse, R45, R4 ;  /* 0x0000002d29047223 */ /* 0x040fe20000000004 */
[C---:B------:R-:W-:Y:S01]  /*9080*/  FFMA R5, R41.reuse, R46, R5 ;  /* 0x0000002e29057223 */ /* 0x040fe20000000005 */
[----:B------:R-:W-:Y:S01]  /*9090*/  FFMA R6, R41, R47, R6 ;  /* 0x0000002f29067223 */ /* 0x000fe20000000006 */
[----:B------:R-:W-:Y:S01]  /*90a0*/  FMUL R11, R38, R11 ;  /* 0x0000000b260b7220 */ /* 0x000fe20000400000 */
[----:B------:R-:W-:Y:S01]  /*90b0*/  F2FP.F16.E5M2.UNPACK_B R40, R79.H1 ;  /* 0x0000004fff28723e */ /* 0x000fe200030004ff */
[--C-:B------:R-:W-:Y:S01]  /*90c0*/  HADD2.F32 R51, -RZ, R52.reuse.H0_H0 ;  /* 0x20000034ff337230 */ /* 0x100fe20000004100 */
[----:B-1----:R-:W-:Y:S01]  /*90d0*/  F2FP.SATFINITE.E5M2.F32.PACK_AB_MERGE_C R105, R7, R3, RZ ;  /* 0x000000030769723e */ /* 0x002fe200048060ff */
[C---:B------:R-:W-:Y:S01]  /*90e0*/  FFMA R11, R41.reuse, R48, R11 ;  /* 0x00000030290b7223 */ /* 0x040fe2000000000b */
[C---:B------:R-:W-:Y:S01]  /*90f0*/  FFMA R8, R41.reuse, R49, R8 ;  /* 0x0000003129087223 */ /* 0x040fe20000000008 */
[----:B------:R-:W-:Y:S01]  /*9100*/  FFMA R9, R41, R50, R9 ;  /* 0x0000003229097223 */ /* 0x000fe20000000009 */
[----:B------:R-:W-:Y:S01]  /*9110*/  F2FP.SATFINITE.E5M2.F32.PACK_AB_MERGE_C R104, R2, R0, R105 ;  /* 0x000000000268723e */ /* 0x000fe20004806069 */
[----:B------:R-:W-:Y:S01]  /*9120*/  HADD2.F32 R52, -RZ, R52.H1_H1 ;  /* 0x30000034ff347230 */ /* 0x000fe20000004100 */
[----:B------:R-:W-:Y:S01]  /*9130*/  F2FP.SATFINITE.E5M2.F32.PACK_AB_MERGE_C R106, R11, R6, RZ ;  /* 0x000000060b6a723e */ /* 0x000fe200048060ff */
[C---:B------:R-:W-:Y:S01]  /*9140*/  FMUL R10, R38.reuse, R14 ;  /* 0x0000000e260a7220 */ /* 0x040fe20000400000 */
[C---:B------:R-:W-:Y:S01]  /*9150*/  FMUL R15, R38.reuse, R15 ;  /* 0x0000000f260f7220 */ /* 0x040fe20000400000 */
[--C-:B------:R-:W-:Y:S01]  /*9160*/  HADD2.F32 R55, -RZ, R56.reuse.H0_H0 ;  /* 0x20000038ff377230 */ /* 0x100fe20000004100 */
[----:B------:R-:W-:Y:S01]  /*9170*/  F2FP.SATFINITE.E5M2.F32.PACK_AB_MERGE_C R105, R5, R4, R106 ;  /* 0x000000040569723e */ /* 0x000fe2000480606a */
[C---:B------:R-:W-:Y:S01]  /*9180*/  FFMA R10, R41.reuse, R51, R10 ;  /* 0x00000033290a7223 */ /* 0x040fe2000000000a */
[C---:B------:R-:W-:Y:S01]  /*9190*/  FFMA R15, R41.reuse, R52, R15 ;  /* 0x00000034290f7223 */ /* 0x040fe2000000000f */
[C---:B------:R-:W-:Y:S01]  /*91a0*/  FFMA R12, R41.reuse, R53, R12 ;  /* 0x00000035290c7223 */ /* 0x040fe2000000000c */
[C---:B------:R-:W-:Y:S01]  /*91b0*/  FFMA R13, R41.reuse, R54, R13 ;  /* 0x00000036290d7223 */ /* 0x040fe2000000000d */
[----:B------:R-:W-:Y:S02]  /*91c0*/  HADD2.F32 R56, -RZ, R56.H1_H1 ;  /* 0x30000038ff387230 */ /* 0x000fe40000004100 */
[C---:B------:R-:W-:Y:S01]  /*91d0*/  FMUL R14, R38.reuse, R18 ;  /* 0x00000012260e7220 */ /* 0x040fe20000400000 */
[C---:B------:R-:W-:Y:S01]  /*91e0*/  FMUL R19, R38.reuse, R19 ;  /* 0x0000001326137220 */ /* 0x040fe20000400000 */
[--C-:B------:R-:W-:Y:S02]  /*91f0*/  HADD2.F32 R59, -RZ, R60.reuse.H0_H0 ;  /* 0x2000003cff3b7230 */ /* 0x100fe40000004100 */
[C---:B------:R-:W-:Y:S01]  /*9200*/  FMUL R18, R38.reuse, R22 ;  /* 0x0000001626127220 */ /* 0x040fe20000400000 */
[C---:B------:R-:W-:Y:S01]  /*9210*/  FFMA R14, R41.reuse, R55, R14 ;  /* 0x00000037290e7223 */ /* 0x040fe2000000000e */
[----:B------:R-:W-:Y:S02]  /*9220*/  HADD2.F32 R60, -RZ, R60.H1_H1 ;  /* 0x3000003cff3c7230 */ /* 0x000fe40000004100 */
        /* <DEDUP_REMOVED lines=8> */
[C---:B------:R-:W-:Y:S01]  /*92b0*/  FFMA R23, R41.reuse, R60, R23 ;  /* 0x0000003c29177223 */ /* 0x040fe20000000017 */
[C---:B------:R-:W-:Y:S01]  /*92c0*/  FMUL R27, R38.reuse, R27 ;  /* 0x0000001b261b7220 */ /* 0x040fe20000400000 */
[C---:B------:R-:W-:Y:S01]  /*92d0*/  FFMA R20, R41.reuse, R61, R20 ;  /* 0x0000003d29147223 */ /* 0x040fe20000000014 */
[C---:B------:R-:W-:Y:S01]  /*92e0*/  FFMA R21, R41.reuse, R62, R21 ;  /* 0x0000003e29157223 */ /* 0x040fe20000000015 */
[--C-:B------:R-:W-:Y:S02]  /*92f0*/  HADD2.F32 R67, -RZ, R68.reuse.H0_H0 ;  /* 0x20000044ff437230 */ /* 0x100fe40000004100 */
[----:B------:R-:W-:Y:S01]  /*9300*/  FFMA R22, R41, R63, R22 ;  /* 0x0000003f29167223 */ /* 0x000fe20000000016 */
[----:B------:R-:W-:Y:S02]  /*9310*/  HADD2.F32 R68, -RZ, R68.H1_H1 ;  /* 0x30000044ff447230 */ /* 0x000fe40000004100 */
[C---:B------:R-:W-:Y:S01]  /*9320*/  FMUL R26, R38.reuse, R30 ;  /* 0x0000001e261a7220 */ /* 0x040fe20000400000 */
[----:B------:R-:W-:Y:S01]  /*9330*/  F2FP.SATFINITE.E5M2.F32.PACK_AB_MERGE_C R107, R15, R10, RZ ;  /* 0x0000000a0f6b723e */ /* 0x000fe200048060ff */
        /* <DEDUP_REMOVED lines=8> */
[----:B------:R-:W-:Y:S01]  /*93c0*/  F2FP.SATFINITE.E5M2.F32.PACK_AB_MERGE_C R106, R9, R8, R107 ;  /* 0x00000008096a723e */ /* 0x000fe2000480606b */
        /* <DEDUP_REMOVED lines=28> */
[----:B------:R-:W-:Y:S02]  /*9590*/  UIADD3 UR4, UP0, UPT, UR60, 0x680, URZ ;  /* 0x000006803c047890 */ /* 0x000fe4000ff1e0ff */
[----:B------:R-:W-:Y:S02]  /*95a0*/  UIADD3 UR13, UPT, UPT, UR49, 0x20, URZ ;  /* 0x00000020310d7890 */ /* 0x000fe4000fffe0ff */
[----:B------:R-:W-:Y:S02]  /*95b0*/  UIADD3 UR12, UPT, UPT, UR43, 0x5400, URZ ;  /* 0x000054002b0c7890 */ /* 0x000fe4000fffe0ff */
[----:B------:R-:W-:Y:S01]  /*95c0*/  UIADD3.X UR5, UPT, UPT, URZ, UR61, URZ, UP0, !UPT ;  /* 0x0000003dff057290 */ /* 0x000fe200087fe4ff */
[----:B------:R-:W-:Y:S01]  /*95d0*/  UMOV UR14, UR50 ;  /* 0x00000032000e7c82 */ /* 0x000fe20008000000 */
[----:B------:R-:W-:Y:S01]  /*95e0*/  UMOV UR15, UR36 ;  /* 0x00000024000f7c82 */ /* 0x000fe20008000000 */
[----:B------:R-:W-:Y:S02]  /*95f0*/  UIADD3 UR9, UPT, UPT, UR49, 0xa0, URZ ;  /* 0x000000a031097890 */ /* 0x000fe4000fffe0ff */
[----:B------:R-:W-:Y:S01]  /*9600*/  UIADD3 UR8, UPT, UPT, UR43, 0x5c00, URZ ;  /* 0x00005c002b087890 */ /* 0x000fe2000fffe0ff */
[----:B------:R-:W-:Y:S03]  /*9610*/  UMOV UR10, UR50 ;  /* 0x00000032000a7c82 */ /* 0x000fe60008000000 */
[----:B------:R2:W-:Y:S01]  /*9620*/  UTMASTG.3D [UR12], [UR4] ;  /* 0x0000000c040073b5 */ /* 0x0005e20008010000 */
[----:B------:R-:W-:Y:S04]  /*9630*/  UMOV UR11, UR36 ;  /* 0x00000024000b7c82 */ /* 0x000fe80008000000 */
[----:B------:R2:W-:Y:S01]  /*9640*/  UTMASTG.3D [UR8], [UR4] ;  /* 0x00000008040073b5 */ /* 0x0005e20008010000 */
[----:B------:R0:W-:Y:S01]  /*9650*/  UTMACMDFLUSH ;  /* 0x00000000000079b7 */ /* 0x0001e20000000000 */
[----:B--2---:R-:W-:Y:S04]  /*9660*/  DEPBAR.LE SB0, 0x1 ;  /* 0x000080400000791a */ /* 0x004fe80000000000 */
.L_x_155:
[----:B------:R-:W-:Y:S05]  /*9670*/  BSYNC.RECONVERGENT B0 ;  /* 0x0000000000007941 */ /* 0x000fea0003800200 */
.L_x_154:
        /* <DEDUP_REMOVED lines=16> */
.L_x_159:
[----:B------:R-:W-:Y:S05]  /*9780*/  BSYNC B0 ;  /* 0x0000000000007941 */ /* 0x000fea0003800000 */
.L_x_158:
        /* <DEDUP_REMOVED lines=17> */
.L_x_157:
[----:B------:R-:W-:Y:S05]  /*98a0*/  BSYNC B1 ;  /* 0x0000000000017941 */ /* 0x000fea0003800000 */
.L_x_156:
        /* <DEDUP_REMOVED lines=21> */
.L_x_161:
        /* <DEDUP_REMOVED lines=17> */
[----:B------:R-:W-:Y:S01]  /*9b10*/  ISETP.NE.AND P6, PT, R103, RZ, PT ;  /* 0x000000ff6700720c */ /* 0x000fe20003fc5270 */
[--C-:B------:R-:W-:Y:S01]  /*9b20*/  HADD2.F32 R49, -RZ, R50.reuse.H0_H0 ;  /* 0x20000032ff317230 */ /* 0x100fe20000004100 */
[----:B----4-:R-:W-:Y:S01]  /*9b30*/  F2FP.F16.E5M2.UNPACK_B R58, R76 ;  /* 0x0000004cff3a723e */ /* 0x010fe200020004ff */
[----:B------:R-:W-:Y:S01]  /*9b40*/  HADD2.F32 R50, -RZ, R50.H1_H1 ;  /* 0x30000032ff327230 */ /* 0x000fe20000004100 */
[----:B------:R-:W-:Y:S01]  /*9b50*/  F2FP.F16.E5M2.UNPACK_B R62, R77 ;  /* 0x0000004dff3e723e */ /* 0x000fe200020004ff */
[--C-:B------:R-:W-:Y:S01]  /*9b60*/  HADD2.F32 R53, -RZ, R54.reuse.H0_H0 ;  /* 0x20000036ff357230 */ /* 0x100fe20000004100 */
[----:B------:R-:W-:Y:S01]  /*9b70*/  F2FP.F16.E5M2.UNPACK_B R66, R78 ;  /* 0x0000004eff42723e */ /* 0x000fe200020004ff */
[----:B------:R-:W-:Y:S01]  /*9b80*/  HADD2.F32 R54, -RZ, R54.H1_H1 ;  /* 0x30000036ff367230 */ /* 0x000fe20000004100 */
[----:B------:R-:W-:Y:S01]  /*9b90*/  F2FP.F16.E5M2.UNPACK_B R70, R79 ;  /* 0x0000004fff46723e */ /* 0x000fe200020004ff */
[--C-:B------:R-:W-:Y:S01]  /*9ba0*/  HADD2.F32 R57, -RZ, R58.reuse.H0_H0 ;  /* 0x2000003aff397230 */ /* 0x100fe20000004100 */
[----:B------:R-:W-:Y:S01]  /*9bb0*/  F2FP.F16.E5M2.UNPACK_B R56, R75.H1 ;  /* 0x0000004bff38723e */ /* 0x000fe200030004ff */
[----:B------:R-:W-:Y:S01]  /*9bc0*/  HADD2.F32 R58, -RZ, R58.H1_H1 ;  /* 0x3000003aff3a7230 */ /* 0x000fe20000004100 */
[----:B------:R-:W-:Y:S01]  /*9bd0*/  F2FP.F16.E5M2.UNPACK_B R60, R76.H1 ;  /* 0x0000004cff3c723e */ /* 0x000fe200030004ff */
[--C-:B------:R-:W-:Y:S01]  /*9be0*/  HADD2.F32 R61, -RZ, R62.reuse.H0_H0 ;  /* 0x2000003eff3d7230 */ /* 0x100fe20000004100 */
[----:B------:R-:W-:Y:S01]  /*9bf0*/  F2FP.F16.E5M2.UNPACK_B R64, R77.H1 ;  /* 0x0000004dff40723e */ /* 0x000fe200030004ff */
[----:B------:R-:W-:Y:S01]  /*9c00*/  HADD2.F32 R62, -RZ, R62.H1_H1 ;  /* 0x3000003eff3e7230 */ /* 0x000fe20000004100 */
[----:B------:R-:W-:Y:S01]  /*9c10*/  F2FP.F16.E5M2.UNPACK_B R68, R78.H1 ;  /* 0x0000004eff44723e */ /* 0x000fe200030004ff */
        /* <DEDUP_REMOVED lines=36> */
[----:B------:R-:W-:Y:S01]  /*9e60*/  F2FP.SATFINITE.E5M2.F32.PACK_AB_MERGE_C R103, R7, R3, RZ ;  /* 0x000000030767723e */ /* 0x000fe200048060ff */
[C---:B------:R-:W-:Y:S01]  /*9e70*/  FFMA R11, R41.reuse, R48, R11 ;  /* 0x00000030290b7223 */ /* 0x040fe2000000000b */
[C---:B------:R-:W-:Y:S01]  /*9e80*/  FFMA R8, R41.reuse, R49, R8 ;  /* 0x0000003129087223 */ /* 0x040fe20000000008 */
[----:B------:R-:W-:Y:S01]  /*9e90*/  FFMA R9, R41, R50, R9 ;  /* 0x0000003229097223 */ /* 0x000fe20000000009 */
[----:B-1----:R-:W-:Y:S01]  /*9ea0*/  F2FP.SATFINITE.E5M2.F32.PACK_AB_MERGE_C R104, R2, R0, R103 ;  /* 0x000000000268723e */ /* 0x002fe20004806067 */
        /* <DEDUP_REMOVED lines=44> */
[----:B------:R-:W-:Y:S01]  /*a170*/  FFMA R28, R41, R69, R28 ;  /* 0x00000045291c7223 */ /* 0x000fe2000000001c */
[----:B------:R-:W-:Y:S01]  /*a180*/  F2FP.SATFINITE.E5M2.F32.PACK_AB_MERGE_C R107, R19, R14, RZ ;  /* 0x0000000e136b723e */ /* 0x000fe200048060ff */
        /* <DEDUP_REMOVED lines=25> */
[----:B------:R-:W-:Y:S02]  /*a320*/  UIADD3 UR4, UPT, UPT, UR43, 0x4400, URZ ;  /* 0x000044002b047890 */ /* 0x000fe4000fffe0ff */
[----:B------:R-:W-:Y:S01]  /*a330*/  UIADD3 UR9, UPT, UPT, UR49, 0x40, URZ ;  /* 0x0000004031097890 */ /* 0x000fe2000fffe0ff */
[----:B------:R-:W-:Y:S01]  /*a340*/  UMOV UR10, UR50 ;  /* 0x00000032000a7c82 */ /* 0x000fe20008000000 */
[----:B------:R-:W-:Y:S02]  /*a350*/  UMOV UR11, UR36 ;  /* 0x00000024000b7c82 */ /* 0x000fe40008000000 */
[----:B------:R-:W-:Y:S01]  /*a360*/  MOV R98, UR4 ;  /* 0x0000000400627c02 */ /* 0x000fe20008000f00 */
[----:B------:R-:W-:Y:S02]  /*a370*/  UIADD3 UR4, UP0, UPT, UR60, 0x680, URZ ;  /* 0x000006803c047890 */ /* 0x000fe4000ff1e0ff */
[----:B------:R-:W-:Y:S01]  /*a380*/  UIADD3 UR13, UPT, UPT, UR49, 0xc0, URZ ;  /* 0x000000c0310d7890 */ /* 0x000fe2000fffe0ff */
[----:B------:R-:W-:Y:S01]  /*a390*/  R2UR UR8, R98 ;  /* 0x00000000620872ca */ /* 0x000fe200000e0000 */
[----:B------:R-:W-:Y:S02]  /*a3a0*/  UIADD3.X UR5, UPT, UPT, URZ, UR61, URZ, UP0, !UPT ;  /* 0x0000003dff057290 */ /* 0x000fe400087fe4ff */
[----:B------:R-:W-:Y:S01]  /*a3b0*/  UIADD3 UR12, UPT, UPT, UR43, 0x4c00, URZ ;  /* 0x00004c002b0c7890 */ /* 0x000fe2000fffe0ff */
[----:B------:R-:W-:Y:S01]  /*a3c0*/  UMOV UR14, UR50 ;  /* 0x00000032000e7c82 */ /* 0x000fe20008000000 */
[----:B------:R-:W-:Y:S08]  /*a3d0*/  UMOV UR15, UR36 ;  /* 0x00000024000f7c82 */ /* 0x000ff00008000000 */
[----:B------:R2:W-:Y:S01]  /*a3e0*/  UTMASTG.3D [UR8], [UR4] ;  /* 0x00000008040073b5 */ /* 0x0005e20008010000 */
[----:B------:R2:W-:Y:S01]  /*a3f0*/  UTMASTG.3D [UR12], [UR4] ;  /* 0x0000000c040073b5 */ /* 0x0005e20008010000 */
[----:B------:R0:W-:Y:S01]  /*a400*/  UTMACMDFLUSH ;  /* 0x00000000000079b7 */ /* 0x0001e20000000000 */
[----:B--2---:R-:W-:Y:S04]  /*a410*/  DEPBAR.LE SB0, 0x1 ;  /* 0x000080400000791a */ /* 0x004fe80000000000 */
.L_x_163:
[----:B------:R-:W-:Y:S05]  /*a420*/  BSYNC.RECONVERGENT B0 ;  /* 0x0000000000007941 */ /* 0x000fea0003800200 */
.L_x_162:
        /* <DEDUP_REMOVED lines=16> */
.L_x_167:
[----:B------:R-:W-:Y:S05]  /*a530*/  BSYNC B0 ;  /* 0x0000000000007941 */ /* 0x000fea0003800000 */
.L_x_166:
        /* <DEDUP_REMOVED lines=17> */
.L_x_165:
[----:B------:R-:W-:Y:S05]  /*a650*/  BSYNC B1 ;  /* 0x0000000000017941 */ /* 0x000fea0003800000 */
.L_x_164:
        /* <DEDUP_REMOVED lines=21> */
.L_x_169:
[----:B------:R-:W-:Y:S01]  /*a7b0*/  ISETP.NE.AND P0, PT, R99, RZ, PT ;  /* 0x000000ff6300720c */ /* 0x000fe20003f05270 */
[----:B------:R-:W-:Y:S05]  /*a7c0*/  WARPSYNC.ALL ;  /* 0x0000000000007948 */ /* 0x000fea0003800000 */
[----:B------:R-:W-:Y:S01]  /*a7d0*/  R2UR UR4, R39 ;  /* 0x00000000270472ca */ /* 0x000fe200000e0000 */
[----:B------:R-:W-:Y:S01]  /*a7e0*/  BSSY.RECONVERGENT B0, `(.L_x_170) ;  /* 0x000009f000007945 */ /* 0x000fe20003800200 */
[-C--:B---3--:R-:W-:Y:S02]  /*a7f0*/  F2FP.F16.E5M2.UNPACK_B R42, R72.reuse ;  /* 0x00000048ff2a723e */ /* 0x088fe400020004ff */
[----:B------:R-:W-:Y:S02]  /*a800*/  F2FP.F16.E5M2.UNPACK_B R72, R72.H1 ;  /* 0x00000048ff48723e */ /* 0x000fe400030004ff */
[-C--:B------:R-:W-:Y:S01]  /*a810*/  F2FP.F16.E5M2.UNPACK_B R46, R73.reuse ;  /* 0x00000049ff2e723e */ /* 0x080fe200020004ff */
[--C-:B------:R-:W-:Y:S01]  /*a820*/  HADD2.F32 R40, -RZ, R42.reuse.H0_H0 ;  /* 0x2000002aff287230 */ /* 0x100fe20000004100 */
[----:B------:R-:W-:Y:S01]  /*a830*/  F2FP.F16.E5M2.UNPACK_B R73, R73.H1 ;  /* 0x00000049ff49723e */ /* 0x000fe200030004ff */
[----:B------:R-:W-:Y:S01]  /*a840*/  HADD2.F32 R42, -RZ, R42.H1_H1 ;  /* 0x3000002aff2a7230 */ /* 0x000fe20000004100 */
[-C--:B------:R-:W-:Y:S01]  /*a850*/  F2FP.F16.E5M2.UNPACK_B R50, R74.reuse ;  /* 0x0000004aff32723e */ /* 0x080fe200020004ff */
[----:B------:R-:W-:Y:S01]  /*a860*/  HADD2.F32 R43, -RZ, R72.H0_H0 ;  /* 0x20000048ff2b7230 */ /* 0x000fe20000004100 */
[----:B------:R-:W-:Y:S01]  /*a870*/  F2FP.F16.E5M2.UNPACK_B R74, R74.H1 ;  /* 0x0000004aff4a723e */ /* 0x000fe200030004ff */
[----:B------:R-:W2:Y:S01]  /*a880*/  LDTM.x32 R4, tmem[UR4+0x60] ;  /* 0x00006004000479ee */ /* 0x000ea200082c0000 */
[----:B------:R-:W-:Y:S01]  /*a890*/  NOP ;  /* 0x0000000000007918 */ /* 0x000fe20000000000 */
[----:B------:R-:W-:Y:S01]  /*a8a0*/  IADD3 R92, PT, PT, R92, 0x2a0, RZ ;  /* 0x000002a05c5c7810 */ /* 0x000fe20007ffe0ff */
[--C-:B------:R-:W-:Y:S01]  /*a8b0*/  HADD2.F32 R45, -RZ, R46.reuse.H0_H0 ;  /* 0x2000002eff2d7230 */ /* 0x100fe20000004100 */
[----:B------:R-:W-:Y:S01]  /*a8c0*/  F2FP.F16.E5M2.UNPACK_B R54, R75 ;  /* 0x0000004bff36723e */ /* 0x000fe200020004ff */
[----:B------:R-:W-:Y:S01]  /*a8d0*/  HADD2.F32 R46, -RZ, R46.H1_H1 ;  /* 0x3000002eff2e7230 */ /* 0x000fe20000004100 */
[----:B------:R-:W-:Y:S01]  /*a8e0*/  LOP3.LUT R92, R92, 0xfefffff8, RZ, 0xc0, !PT ;  /* 0xfefffff85c5c7812 */ /* 0x000fe200078ec0ff */
[--C-:B------:R-:W-:Y:S01]  /*a8f0*/  HADD2.F32 R49, -RZ, R50.reuse.H0_H0 ;  /* 0x20000032ff317230 */ /* 0x100fe20000004100 */
[----:B----4-:R-:W-:Y:S01]  /*a900*/  F2FP.F16.E5M2.UNPACK_B R58, R76 ;  /* 0x0000004cff3a723e */ /* 0x010fe200020004ff */
[----:B------:R-:W-:Y:S01]  /*a910*/  HADD2.F32 R50, -RZ, R50.H1_H1 ;  /* 0x30000032ff327230 */ /* 0x000fe20000004100 */
[----:B--2---:R2:W-:Y:S01]  /*a920*/  SYNCS.ARRIVE.TRANS64.RED.A1T0 RZ, [R92+URZ], RZ ;  /* 0x000000ff5cff79a7 */ /* 0x0045e200081004ff */
[--C-:B------:R-:W-:Y:S01]  /*a930*/  HADD2.F32 R53, -RZ, R54.reuse.H0_H0 ;  /* 0x20000036ff357230 */ /* 0x100fe20000004100 */
[-C--:B------:R-:W-:Y:S01]  /*a940*/  F2FP.F16.E5M2.UNPACK_B R62, R77.reuse ;  /* 0x0000004dff3e723e */ /* 0x080fe200020004ff */
[----:B------:R-:W-:Y:S01]  /*a950*/  HADD2.F32 R54, -RZ, R54.H1_H1 ;  /* 0x30000036ff367230 */ /* 0x000fe20000004100 */
[----:B------:R-:W-:Y:S01]  /*a960*/  F2FP.F16.E5M2.UNPACK_B R77, R77.H1 ;  /* 0x0000004dff4d723e */ /* 0x000fe200030004ff */
        /* <DEDUP_REMOVED lines=8> */
[----:B------:R-:W-:Y:S02]  /*a9f0*/  HADD2.F32 R64, -RZ, R77.H1_H1 ;  /* 0x3000004dff407230 */ /* 0x000fe40000004100 */
[C---:B------:R-:W-:Y:S01]  /*aa00*/  FMUL R4, R38.reuse, R4 ;  /* 0x0000000426047220 */ /* 0x040fe20000400000 */
        /* <DEDUP_REMOVED lines=13> */
[--C-:B------:R-:W-:Y:S02]  /*aae0*/  HADD2.F32 R65, -RZ, R66.reuse.H0_H0 ;  /* 0x20000042ff417230 */ /* 0x100fe40000004100 */
[C---:B------:R-:W-:Y:S01]  /*aaf0*/  FMUL R24, R38.reuse, R28 ;  /* 0x0000001c26187220 */ /* 0x040fe20000400000 */
[----:B------:R-:W-:Y:S02]  /*ab00*/  HADD2.F32 R66, -RZ, R66.H1_H1 ;  /* 0x30000042ff427230 */ /* 0x000fe40000004100 */
[C---:B------:R-:W-:Y:S01]  /*ab10*/  FMUL R25, R38.reuse, R29 ;  /* 0x0000001d26197220 */ /* 0x040fe20000400000 */
[--C-:B------:R-:W-:Y:S02]  /*ab20*/  HADD2.F32 R69, -RZ, R70.reuse.H0_H0 ;  /* 0x20000046ff457230 */ /* 0x100fe40000004100 */
[C---:B------:R-:W-:Y:S01]  /*ab30*/  FMUL R28, R38.reuse, R32 ;  /* 0x00000020261c7220 */ /* 0x040fe20000400000 */
[----:B------:R-:W-:Y:S02]  /*ab40*/  HADD2.F32 R70, -RZ, R70.H1_H1 ;  /* 0x30000046ff467230 */ /* 0x000fe40000004100 */
[C---:B------:R-:W-:Y:S01]  /*ab50*/  FMUL R29, R38.reuse, R33 ;  /* 0x00000021261d7220 */ /* 0x040fe20000400000 */
        /* <DEDUP_REMOVED lines=11> */
[C---:B------:R-:W-:Y:S01]  /*ac10*/  FMUL R11, R38.reuse, R11 ;  /* 0x0000000b260b7220 */ /* 0x040fe20000400000 */
        /* <DEDUP_REMOVED lines=28> */
[----:B------:R-:W-:Y:S02]  /*ade0*/  HADD2.F32 R62, -RZ, R77.H0_H0 ;  /* 0x2000004dff3e7230 */ /* 0x000fe40000004100 */
[C---:B------:R-:W-:Y:S01]  /*adf0*/  FFMA R22, R41.reuse, R59, R22 ;  /* 0x0000003b29167223 */ /* 0x040fe20000000016 */
[C---:B------:R-:W-:Y:S01]  /*ae00*/  FMUL R3, R38.reuse, R26 ;  /* 0x0000001a26037220 */ /* 0x040fe20000400000 */
[C---:B------:R-:W-:Y:S01]  /*ae10*/  FFMA R23, R41.reuse, R60, R23 ;  /* 0x0000003c29177223 */ /* 0x040fe20000000017 */
[C---:B------:R-:W-:Y:S01]  /*ae20*/  FMUL R27, R38.reuse, R27 ;  /* 0x0000001b261b7220 */ /* 0x040fe20000400000 */
[C---:B------:R-:W-:Y:S01]  /*ae30*/  FFMA R0, R41.reuse, R61, R0 ;  /* 0x0000003d29007223 */ /* 0x040fe20000000000 */
[----:B------:R-:W-:Y:S01]  /*ae40*/  F2FP.F16.E5M2.UNPACK_B R79, R79.H1 ;  /* 0x0000004fff4f723e */ /* 0x000fe200030004ff */
        /* <DEDUP_REMOVED lines=32> */
[----:B------:R-:W-:Y:S03]  /*b050*/  IADD3 R36, PT, PT, R36, 0x1, RZ ;  /* 0x0000000124247810 */ /* 0x000fe60007ffe0ff */
[----:B------:R2:W-:Y:S01]  /*b060*/  STS.128 [R100+0x5400], R108 ;  /* 0x0054006c64007388 */ /* 0x0005e20000000c00 */
[----:B------:R-:W-:Y:S01]  /*b070*/  @!PT LDS RZ, [RZ] ;  /* 0x00000000fffff984 */ /* 0x000fe20000000800 */
[----:B------:R-:W-:Y:S01]  /*b080*/  @!PT LDS RZ, [RZ] ;  /* 0x00000000fffff984 */ /* 0x000fe20000000800 */
[----:B------:R-:W-:Y:S01]  /*b090*/  @!PT LDS RZ, [RZ] ;  /* 0x00000000fffff984 */ /* 0x000fe20000000800 */
[----:B------:R-:W-:Y:S01]  /*b0a0*/  @!PT LDS RZ, [RZ] ;  /* 0x00000000fffff984 */ /* 0x000fe20000000800 */
[----:B------:R1:W-:Y:S07]  /*b0b0*/  MEMBAR.ALL.CTA ;  /* 0x0000000000007992 */ /* 0x0003ee0000008000 */
[----:B-1----:R-:W1:Y:S02]  /*b0c0*/  FENCE.VIEW.ASYNC.S ;  /* 0x00000000000073c6 */ /* 0x002e640000000000 */
[----:B-1----:R-:W-:Y:S06]  /*b0d0*/  BAR.SYNC.DEFER_BLOCKING 0x1, 0x80 ;  /* 0x0042000000007b1d */ /* 0x002fec0000010000 */
        /* <DEDUP_REMOVED lines=14> */
[----:B-1----:R-:W-:Y:S04]  /*b1c0*/  DEPBAR.LE SB0, 0x1 ;  /* 0x000080400000791a */ /* 0x002fe80000000000 */
.L_x_171:
[----:B------:R-:W-:Y:S05]  /*b1d0*/  BSYNC.RECONVERGENT B0 ;  /* 0x0000000000007941 */ /* 0x000fea0003800200 */
.L_x_170:
[----:B------:R-:W-:Y:S01]  /*b1e0*/  BAR.SYNC.DEFER_BLOCKING 0x1, 0x80 ;  /* 0x0042000000007b1d */ /* 0x000fe20000010000 */
[----:B------:R-:W-:Y:S01]  /*b1f0*/  ISETP.NE.AND P0, PT, R93, 0x2, PT ;  /* 0x000000025d00780c */ /* 0x000fe20003f05270 */
[----:B------:R-:W-:Y:S01]  /*b200*/  UISETP.NE.AND UP0, UPT, UR44, URZ, UPT ;  /* 0x000000ff2c00728c */ /* 0x000fe2000bf05270 */
[----:B------:R-:W-:Y:S01]  /*b210*/  ISETP.NE.AND P1, PT, R36, 0x4, PT ;  /* 0x000000042400780c */ /* 0x000fe20003f25270 */
[----:B------:R-:W-:Y:S01]  /*b220*/  UIADD3 UR26, UPT, UPT, UR37, UR62, URZ ;  /* 0x0000003e251a7290 */ /* 0x000fe2000fffe0ff */
[----:B------:R-:W-:Y:S01]  /*b230*/  SEL R3, RZ, 0x1, P0 ;  /* 0x00000001ff037807 */ /* 0x000fe20000000000 */
[----:B------:R-:W-:Y:S01]  /*b240*/  UIADD3 UR20, UPT, UPT, UR38, UR59, URZ ;  /* 0x0000003b26147290 */ /* 0x000fe2000fffe0ff */
[----:B------:R-:W-:Y:S02]  /*b250*/  SEL R0, RZ, 0x1, P1 ;  /* 0x00000001ff007807 */ /* 0x000fe40000800000 */
[----:B------:R-:W-:Y:S02]  /*b260*/  LOP3.LUT R96, R96, R3, RZ, 0x3c, !PT ;  /* 0x0000000360607212 */ /* 0x000fe400078e3cff */
[----:B------:R-:W-:Y:S02]  /*b270*/  LOP3.LUT R97, R97, R0, RZ, 0x3c, !PT ;  /* 0x0000000061617212 */ /* 0x000fe400078e3cff */
[----:B------:R-:W-:Y:S02]  /*b280*/  SEL R93, R93, RZ, P0 ;  /* 0x000000ff5d5d7207 */ /* 0x000fe40000000000 */
[----:B------:R-:W-:Y:S01]  /*b290*/  SEL R36, R36, RZ, P1 ;  /* 0x000000ff24247207 */ /* 0x000fe20000800000 */
[----:B------:R-:W-:Y:S01]  /*b2a0*/  UMOV UR36, UR58 ;  /* 0x0000003a00247c82 */ /* 0x000fe20008000000 */
[----:B------:R-:W-:Y:S05]  /*b2b0*/  BRA.U UP0, `(.L_x_172) ;  /* 0xffffffb900c47547 */ /* 0x000fea000b83ffff */
[----:B------:R-:W-:Y:S05]  /*b2c0*/  EXIT ;  /* 0x000000000000794d */ /* 0x000fea0003800000 */
.L_x_25:
[----:B--2---:R2:W3:Y:S02]  /*b2d0*/  SYNCS.PHASECHK.TRANS64.TRYWAIT P0, [R0+URZ+0x2d0], R3 ;  /* 0x0002d003000075a7 */ /* 0x0044e400080011ff */
[----:B---3--:R-:W-:Y:S05]  /*b2e0*/  @!P0 NANOSLEEP.SYNCS 0x989680 ;  /* 0x009896800000895d */ /* 0x008fea0003900000 */
[----:B------:R-:W3:Y:S02]  /*b2f0*/  @!P0 SYNCS.PHASECHK.TRANS64 P0, [R0+URZ+0x2d0], R3 ;  /* 0x0002d003000085a7 */ /* 0x000ee400080010ff */
[----:B---3--:R-:W-:Y:S05]  /*b300*/  @!P0 BRA `(.L_x_25) ;  /* 0xfffffffc00f08947 */ /* 0x008fea000383ffff */
[----:B------:R-:W-:Y:S05]  /*b310*/  BRA `(.L_x_173) ;  /* 0xffffff6c00187947 */ /* 0x000fea000383ffff */
.L_x_28:
[----:B--2---:R-:W-:-:S07]  /*b320*/  MOV R0, UR33 ;  /* 0x0000002100007c02 */ /* 0x004fce0008000f00 */
.L_x_174:
[----:B--2---:R2:W3:Y:S02]  /*b330*/  SYNCS.PHASECHK.TRANS64.TRYWAIT P0, [R0+URZ+0x108], R3 ;  /* 0x00010803000075a7 */ /* 0x0044e400080011ff */
[----:B---3--:R-:W-:Y:S05]  /*b340*/  @!P0 NANOSLEEP.SYNCS 0x989680 ;  /* 0x009896800000895d */ /* 0x008fea0003900000 */
[----:B------:R-:W3:Y:S02]  /*b350*/  @!P0 SYNCS.PHASECHK.TRANS64 P0, [R0+URZ+0x108], R3 ;  /* 0x00010803000085a7 */ /* 0x000ee400080010ff */
[----:B---3--:R-:W-:Y:S05]  /*b360*/  @!P0 BRA `(.L_x_174) ;  /* 0xfffffffc00f08947 */ /* 0x008fea000383ffff */
[----:B------:R-:W-:Y:S05]  /*b370*/  BRA `(.L_x_27) ;  /* 0xffffff6c00687947 */ /* 0x000fea000383ffff */
.L_x_35:
[----:B-1----:R-:W-:-:S07]  /*b380*/  MOV R0, UR17 ;  /* 0x0000001100007c02 */ /* 0x002fce0008000f00 */
.L_x_175:
[----:B-1----:R1:W2:Y:S02]  /*b390*/  SYNCS.PHASECHK.TRANS64.TRYWAIT P0, [R0+URZ+0x108], R3 ;  /* 0x00010803000075a7 */ /* 0x0022a400080011ff */
[----:B--2---:R-:W-:Y:S05]  /*b3a0*/  @!P0 NANOSLEEP.SYNCS 0x989680 ;  /* 0x009896800000895d */ /* 0x004fea0003900000 */
[----:B------:R-:W2:Y:S02]  /*b3b0*/  @!P0 SYNCS.PHASECHK.TRANS64 P0, [R0+URZ+0x108], R3 ;  /* 0x00010803000085a7 */ /* 0x000ea400080010ff */
[----:B--2---:R-:W-:Y:S05]  /*b3c0*/  @!P0 BRA `(.L_x_175) ;  /* 0xfffffffc00f08947 */ /* 0x004fea000383ffff */
[----:B------:R-:W-:Y:S05]  /*b3d0*/  BRA `(.L_x_34) ;  /* 0xffffff70002c7947 */ /* 0x000fea000383ffff */
.L_x_40:
[----:B-1----:R1:W2:Y:S02]  /*b3e0*/  SYNCS.PHASECHK.TRANS64.TRYWAIT P0, [R3+URZ+0x260], R0 ;  /* 0x00026000030075a7 */ /* 0x0022a400080011ff */
[----:B--2---:R-:W-:Y:S05]  /*b3f0*/  @!P0 NANOSLEEP.SYNCS 0x989680 ;  /* 0x009896800000895d */ /* 0x004fea0003900000 */
[----:B------:R-:W2:Y:S02]  /*b400*/  @!P0 SYNCS.PHASECHK.TRANS64 P0, [R3+URZ+0x260], R0 ;  /* 0x00026000030085a7 */ /* 0x000ea400080010ff */
[----:B--2---:R-:W-:Y:S05]  /*b410*/  @!P0 BRA `(.L_x_40) ;  /* 0xfffffffc00f08947 */ /* 0x004fea000383ffff */
[----:B------:R-:W-:Y:S05]  /*b420*/  BRA `(.L_x_176) ;  /* 0xffffff7000d07947 */ /* 0x000fea000383ffff */
.L_x_44:
[----:B-1----:R-:W-:-:S07]  /*b430*/  MOV R0, UR4 ;  /* 0x0000000400007c02 */ /* 0x002fce0008000f00 */
.L_x_177:
[----:B-1----:R1:W2:Y:S02]  /*b440*/  SYNCS.PHASECHK.TRANS64.TRYWAIT P0, [R0+URZ], R3 ;  /* 0x00000003000075a7 */ /* 0x0022a400080011ff */
[----:B--2---:R-:W-:Y:S05]  /*b450*/  @!P0 NANOSLEEP.SYNCS 0x989680 ;  /* 0x009896800000895d */ /* 0x004fea0003900000 */
[----:B------:R-:W2:Y:S02]  /*b460*/  @!P0 SYNCS.PHASECHK.TRANS64 P0, [R0+URZ], R3 ;  /* 0x00000003000085a7 */ /* 0x000ea400080010ff */
[----:B--2---:R-:W-:Y:S05]  /*b470*/  @!P0 BRA `(.L_x_177) ;  /* 0xfffffffc00f08947 */ /* 0x004fea000383ffff */
[----:B------:R-:W-:Y:S05]  /*b480*/  BRA `(.L_x_178) ;  /* 0xffffff7800747947 */ /* 0x000fea000383ffff */
.L_x_45:
[----:B------:R-:W-:-:S07]  /*b490*/  MOV R0, UR5 ;  /* 0x0000000500007c02 */ /* 0x000fce0008000f00 */
.L_x_179:
[----:B-1----:R1:W2:Y:S02]  /*b4a0*/  SYNCS.PHASECHK.TRANS64.TRYWAIT P0, [R0+URZ], R3 ;  /* 0x00000003000075a7 */ /* 0x0022a400080011ff */
[----:B--2---:R-:W-:Y:S05]  /*b4b0*/  @!P0 NANOSLEEP.SYNCS 0x989680 ;  /* 0x009896800000895d */ /* 0x004fea0003900000 */
[----:B------:R-:W2:Y:S02]  /*b4c0*/  @!P0 SYNCS.PHASECHK.TRANS64 P0, [R0+URZ], R3 ;  /* 0x00000003000085a7 */ /* 0x000ea400080010ff */
[----:B--2---:R-:W-:Y:S05]  /*b4d0*/  @!P0 BRA `(.L_x_179) ;  /* 0xfffffffc00f08947 */ /* 0x004fea000383ffff */
[----:B------:R-:W-:Y:S05]  /*b4e0*/  BRA `(.L_x_180) ;  /* 0xffffff7800807947 */ /* 0x000fea000383ffff */
.L_x_46:
[----:B------:R-:W-:-:S07]  /*b4f0*/  MOV R0, UR5 ;  /* 0x0000000500007c02 */ /* 0x000fce0008000f00 */
.L_x_181:
[----:B-1----:R1:W2:Y:S02]  /*b500*/  SYNCS.PHASECHK.TRANS64.TRYWAIT P0, [R0+URZ], R3 ;  /* 0x00000003000075a7 */ /* 0x0022a400080011ff */
[----:B--2---:R-:W-:Y:S05]  /*b510*/  @!P0 NANOSLEEP.SYNCS 0x989680 ;  /* 0x009896800000895d */ /* 0x004fea0003900000 */
[----:B------:R-:W2:Y:S02]  /*b520*/  @!P0 SYNCS.PHASECHK.TRANS64 P0, [R0+URZ], R3 ;  /* 0x00000003000085a7 */ /* 0x000ea400080010ff */
[----:B--2---:R-:W-:Y:S05]  /*b530*/  @!P0 BRA `(.L_x_181) ;  /* 0xfffffffc00f08947 */ /* 0x004fea000383ffff */
[----:B------:R-:W-:Y:S05]  /*b540*/  BRA `(.L_x_182) ;  /* 0xffffff78008c7947 */ /* 0x000fea000383ffff */
.L_x_47:
[----:B------:R-:W-:-:S07]  /*b550*/  MOV R0, UR5 ;  /* 0x0000000500007c02 */ /* 0x000fce0008000f00 */
.L_x_183:
[----:B-1----:R1:W2:Y:S02]  /*b560*/  SYNCS.PHASECHK.TRANS64.TRYWAIT P0, [R0+URZ], R3 ;  /* 0x00000003000075a7 */ /* 0x0022a400080011ff */
[----:B--2---:R-:W-:Y:S05]  /*b570*/  @!P0 NANOSLEEP.SYNCS 0x989680 ;  /* 0x009896800000895d */ /* 0x004fea0003900000 */
[----:B------:R-:W2:Y:S02]  /*b580*/  @!P0 SYNCS.PHASECHK.TRANS64 P0, [R0+URZ], R3 ;  /* 0x00000003000085a7 */ /* 0x000ea400080010ff */
[----:B--2---:R-:W-:Y:S05]  /*b590*/  @!P0 BRA `(.L_x_183) ;  /* 0xfffffffc00f08947 */ /* 0x004fea000383ffff */
[----:B------:R-:W-:Y:S05]  /*b5a0*/  BRA `(.L_x_184) ;  /* 0xffffff7800987947 */ /* 0x000fea000383ffff */
.L_x_48:
[----:B------:R-:W-:-:S07]  /*b5b0*/  MOV R0, UR5 ;  /* 0x0000000500007c02 */ /* 0x000fce0008000f00 */
.L_x_185:
[----:B-1----:R1:W2:Y:S02]  /*b5c0*/  SYNCS.PHASECHK.TRANS64.TRYWAIT P0, [R0+URZ], R3 ;  /* 0x00000003000075a7 */ /* 0x0022a400080011ff */
[----:B--2---:R-:W-:Y:S05]  /*b5d0*/  @!P0 NANOSLEEP.SYNCS 0x989680 ;  /* 0x009896800000895d */ /* 0x004fea0003900000 */
[----:B------:R-:W2:Y:S02]  /*b5e0*/  @!P0 SYNCS.PHASECHK.TRANS64 P0, [R0+URZ], R3 ;  /* 0x00000003000085a7 */ /* 0x000ea400080010ff */
[----:B--2---:R-:W-:Y:S05]  /*b5f0*/  @!P0 BRA `(.L_x_185) ;  /* 0xfffffffc00f08947 */ /* 0x004fea000383ffff */
[----:B------:R-:W-:Y:S05]  /*b600*/  BRA `(.L_x_186) ;  /* 0xffffff7800a47947 */ /* 0x000fea000383ffff */
.L_x_49:
[----:B------:R-:W-:-:S07]  /*b610*/  MOV R0, UR5 ;  /* 0x0000000500007c02 */ /* 0x000fce0008000f00 */
.L_x_187:
[----:B-1----:R1:W2:Y:S02]  /*b620*/  SYNCS.PHASECHK.TRANS64.TRYWAIT P0, [R0+URZ], R3 ;  /* 0x00000003000075a7 */ /* 0x0022a400080011ff */
[----:B--2---:R-:W-:Y:S05]  /*b630*/  @!P0 NANOSLEEP.SYNCS 0x989680 ;  /* 0x009896800000895d */ /* 0x004fea0003900000 */
[----:B------:R-:W2:Y:S02]  /*b640*/  @!P0 SYNCS.PHASECHK.TRANS64 P0, [R0+URZ], R3 ;  /* 0x00000003000085a7 */ /* 0x000ea400080010ff */
[----:B--2---:R-:W-:Y:S05]  /*b650*/  @!P0 BRA `(.L_x_187) ;  /* 0xfffffffc00f08947 */ /* 0x004fea000383ffff */
[----:B------:R-:W-:Y:S05]  /*b660*/  BRA `(.L_x_188) ;  /* 0xffffff7800b07947 */ /* 0x000fea000383ffff */
.L_x_50:
[----:B------:R-:W-:-:S07]  /*b670*/  MOV R0, UR5 ;  /* 0x0000000500007c02 */ /* 0x000fce0008000f00 */
.L_x_189:
[----:B-1----:R1:W2:Y:S02]  /*b680*/  SYNCS.PHASECHK.TRANS64.TRYWAIT P0, [R0+URZ], R3 ;  /* 0x00000003000075a7 */ /* 0x0022a400080011ff */
[----:B--2---:R-:W-:Y:S05]  /*b690*/  @!P0 NANOSLEEP.SYNCS 0x989680 ;  /* 0x009896800000895d */ /* 0x004fea0003900000 */
[----:B------:R-:W2:Y:S02]  /*b6a0*/  @!P0 SYNCS.PHASECHK.TRANS64 P0, [R0+URZ], R3 ;  /* 0x00000003000085a7 */ /* 0x000ea400080010ff */
[----:B--2---:R-:W-:Y:S05]  /*b6b0*/  @!P0 BRA `(.L_x_189) ;  /* 0xfffffffc00f08947 */ /* 0x004fea000383ffff */
[----:B------:R-:W-:Y:S05]  /*b6c0*/  BRA `(.L_x_190) ;  /* 0xffffff7800bc7947 */ /* 0x000fea000383ffff */
.L_x_51:
[----:B------:R-:W-:-:S07]  /*b6d0*/  MOV R0, UR5 ;  /* 0x0000000500007c02 */ /* 0x000fce0008000f00 */
.L_x_191:
[----:B-1----:R1:W2:Y:S02]  /*b6e0*/  SYNCS.PHASECHK.TRANS64.TRYWAIT P0, [R0+URZ], R3 ;  /* 0x00000003000075a7 */ /* 0x0022a400080011ff */
[----:B--2---:R-:W-:Y:S05]  /*b6f0*/  @!P0 NANOSLEEP.SYNCS 0x989680 ;  /* 0x009896800000895d */ /* 0x004fea0003900000 */
[----:B------:R-:W2:Y:S02]  /*b700*/  @!P0 SYNCS.PHASECHK.TRANS64 P0, [R0+URZ], R3 ;  /* 0x00000003000085a7 */ /* 0x000ea400080010ff */
[----:B--2---:R-:W-:Y:S05]  /*b710*/  @!P0 BRA `(.L_x_191) ;  /* 0xfffffffc00f08947 */ /* 0x004fea000383ffff */
[----:B------:R-:W-:Y:S05]  /*b720*/  BRA `(.L_x_192) ;  /* 0xffffff7800c87947 */ /* 0x000fea000383ffff */
.L_x_52:
[----:B------:R-:W-:-:S07]  /*b730*/  MOV R0, UR5 ;  /* 0x0000000500007c02 */ /* 0x000fce0008000f00 */
.L_x_193:
[----:B-1----:R1:W2:Y:S02]  /*b740*/  SYNCS.PHASECHK.TRANS64.TRYWAIT P0, [R0+URZ], R3 ;  /* 0x00000003000075a7 */ /* 0x0022a400080011ff */
[----:B--2---:R-:W-:Y:S05]  /*b750*/  @!P0 NANOSLEEP.SYNCS 0x989680 ;  /* 0x009896800000895d */ /* 0x004fea0003900000 */
[----:B------:R-:W2:Y:S02]  /*b760*/  @!P0 SYNCS.PHASECHK.TRANS64 P0, [R0+URZ], R3 ;  /* 0x00000003000085a7 */ /* 0x000ea400080010ff */
[----:B--2---:R-:W-:Y:S05]  /*b770*/  @!P0 BRA `(.L_x_193) ;  /* 0xfffffffc00f08947 */ /* 0x004fea000383ffff */
[----:B------:R-:W-:Y:S05]  /*b780*/  BRA `(.L_x_194) ;  /* 0xffffff7800d47947 */ /* 0x000fea000383ffff */
.L_x_53:
[----:B------:R-:W-:-:S07]  /*b790*/  MOV R0, UR5 ;  /* 0x0000000500007c02 */ /* 0x000fce0008000f00 */
.L_x_195:
[----:B-1----:R1:W2:Y:S02]  /*b7a0*/  SYNCS.PHASECHK.TRANS64.TRYWAIT P0, [R0+URZ], R3 ;  /* 0x00000003000075a7 */ /* 0x0022a400080011ff */
[----:B--2---:R-:W-:Y:S05]  /*b7b0*/  @!P0 NANOSLEEP.SYNCS 0x989680 ;  /* 0x009896800000895d */ /* 0x004fea0003900000 */
[----:B------:R-:W2:Y:S02]  /*b7c0*/  @!P0 SYNCS.PHASECHK.TRANS64 P0, [R0+URZ], R3 ;  /* 0x00000003000085a7 */ /* 0x000ea400080010ff */
[----:B--2---:R-:W-:Y:S05]  /*b7d0*/  @!P0 BRA `(.L_x_195) ;  /* 0xfffffffc00f08947 */ /* 0x004fea000383ffff */
[----:B------:R-:W-:Y:S05]  /*b7e0*/  BRA `(.L_x_196) ;  /* 0xffffff7800e07947 */ /* 0x000fea000383ffff */
.L_x_54:
[----:B------:R-:W-:-:S07]  /*b7f0*/  MOV R0, UR5 ;  /* 0x0000000500007c02 */ /* 0x000fce0008000f00 */
.L_x_197:
[----:B-1----:R1:W2:Y:S02]  /*b800*/  SYNCS.PHASECHK.TRANS64.TRYWAIT P0, [R0+URZ], R3 ;  /* 0x00000003000075a7 */ /* 0x0022a400080011ff */
[----:B--2---:R-:W-:Y:S05]  /*b810*/  @!P0 NANOSLEEP.SYNCS 0x989680 ;  /* 0x009896800000895d */ /* 0x004fea0003900000 */
[----:B------:R-:W2:Y:S02]  /*b820*/  @!P0 SYNCS.PHASECHK.TRANS64 P0, [R0+URZ], R3 ;  /* 0x00000003000085a7 */ /* 0x000ea400080010ff */
[----:B--2---:R-:W-:Y:S05]  /*b830*/  @!P0 BRA `(.L_x_197) ;  /* 0xfffffffc00f08947 */ /* 0x004fea000383ffff */
[----:B------:R-:W-:Y:S05]  /*b840*/  BRA `(.L_x_198) ;  /* 0xffffff7800ec7947 */ /* 0x000fea000383ffff */
.L_x_55:
[----:B------:R-:W-:-:S07]  /*b850*/  MOV R0, UR5 ;  /* 0x0000000500007c02 */ /* 0x000fce0008000f00 */
.L_x_199:
[----:B-1----:R1:W2:Y:S02]  /*b860*/  SYNCS.PHASECHK.TRANS64.TRYWAIT P0, [R0+URZ], R3 ;  /* 0x00000003000075a7 */ /* 0x0022a400080011ff */
[----:B--2---:R-:W-:Y:S05]  /*b870*/  @!P0 NANOSLEEP.SYNCS 0x989680 ;  /* 0x009896800000895d */ /* 0x004fea0003900000 */
[----:B------:R-:W2:Y:S02]  /*b880*/  @!P0 SYNCS.PHASECHK.TRANS64 P0, [R0+URZ], R3 ;  /* 0x00000003000085a7 */ /* 0x000ea400080010ff */
[----:B--2---:R-:W-:Y:S05]  /*b890*/  @!P0 BRA `(.L_x_199) ;  /* 0xfffffffc00f08947 */ /* 0x004fea000383ffff */
[----:B------:R-:W-:Y:S05]  /*b8a0*/  BRA `(.L_x_200) ;  /* 0xffffff7800f87947 */ /* 0x000fea000383ffff */
.L_x_56:
[----:B------:R-:W-:-:S07]  /*b8b0*/  MOV R0, UR5 ;  /* 0x0000000500007c02 */ /* 0x000fce0008000f00 */
.L_x_201:
[----:B-1----:R1:W2:Y:S02]  /*b8c0*/  SYNCS.PHASECHK.TRANS64.TRYWAIT P0, [R0+URZ], R3 ;  /* 0x00000003000075a7 */ /* 0x0022a400080011ff */
[----:B--2---:R-:W-:Y:S05]  /*b8d0*/  @!P0 NANOSLEEP.SYNCS 0x989680 ;  /* 0x009896800000895d */ /* 0x004fea0003900000 */
[----:B------:R-:W2:Y:S02]  /*b8e0*/  @!P0 SYNCS.PHASECHK.TRANS64 P0, [R0+URZ], R3 ;  /* 0x00000003000085a7 */ /* 0x000ea400080010ff */
[----:B--2---:R-:W-:Y:S05]  /*b8f0*/  @!P0 BRA `(.L_x_201) ;  /* 0xfffffffc00f08947 */ /* 0x004fea000383ffff */
[----:B------:R-:W-:Y:S05]  /*b900*/  BRA `(.L_x_202) ;  /* 0xffffff7c00047947 */ /* 0x000fea000383ffff */
.L_x_57:
[----:B------:R-:W-:-:S07]  /*b910*/  MOV R0, UR5 ;  /* 0x0000000500007c02 */ /* 0x000fce0008000f00 */
.L_x_203:
[----:B-1----:R1:W2:Y:S02]  /*b920*/  SYNCS.PHASECHK.TRANS64.TRYWAIT P0, [R0+URZ], R3 ;  /* 0x00000003000075a7 */ /* 0x0022a400080011ff */
[----:B--2---:R-:W-:Y:S05]  /*b930*/  @!P0 NANOSLEEP.SYNCS 0x989680 ;  /* 0x009896800000895d */ /* 0x004fea0003900000 */
[----:B------:R-:W2:Y:S02]  /*b940*/  @!P0 SYNCS.PHASECHK.TRANS64 P0, [R0+URZ], R3 ;  /* 0x00000003000085a7 */ /* 0x000ea400080010ff */
[----:B--2---:R-:W-:Y:S05]  /*b950*/  @!P0 BRA `(.L_x_203) ;  /* 0xfffffffc00f08947 */ /* 0x004fea000383ffff */
[----:B------:R-:W-:Y:S05]  /*b960*/  BRA `(.L_x_204) ;  /* 0xffffff7c00107947 */ /* 0x000fea000383ffff */
.L_x_58:
[----:B------:R-:W-:-:S07]  /*b970*/  MOV R0, UR5 ;  /* 0x0000000500007c02 */ /* 0x000fce0008000f00 */
.L_x_205:
[----:B-1----:R1:W2:Y:S02]  /*b980*/  SYNCS.PHASECHK.TRANS64.TRYWAIT P0, [R0+URZ], R3 ;  /* 0x00000003000075a7 */ /* 0x0022a400080011ff */
[----:B--2---:R-:W-:Y:S05]  /*b990*/  @!P0 NANOSLEEP.SYNCS 0x989680 ;  /* 0x009896800000895d */ /* 0x004fea0003900000 */
[----:B------:R-:W2:Y:S02]  /*b9a0*/  @!P0 SYNCS.PHASECHK.TRANS64 P0, [R0+URZ], R3 ;  /* 0x00000003000085a7 */ /* 0x000ea400080010ff */
[----:B--2---:R-:W-:Y:S05]  /*b9b0*/  @!P0 BRA `(.L_x_205) ;  /* 0xfffffffc00f08947 */ /* 0x004fea000383ffff */
[----:B------:R-:W-:Y:S05]  /*b9c0*/  BRA `(.L_x_206) ;  /* 0xffffff7c001c7947 */ /* 0x000fea000383ffff */
.L_x_59:
[----:B------:R-:W-:-:S07]  /*b9d0*/  MOV R0, UR5 ;  /* 0x0000000500007c02 */ /* 0x000fce0008000f00 */
.L_x_207:
[----:B-1----:R1:W2:Y:S02]  /*b9e0*/  SYNCS.PHASECHK.TRANS64.TRYWAIT P0, [R0+URZ], R3 ;  /* 0x00000003000075a7 */ /* 0x0022a400080011ff */
[----:B--2---:R-:W-:Y:S05]  /*b9f0*/  @!P0 NANOSLEEP.SYNCS 0x989680 ;  /* 0x009896800000895d */ /* 0x004fea0003900000 */
[----:B------:R-:W2:Y:S02]  /*ba00*/  @!P0 SYNCS.PHASECHK.TRANS64 P0, [R0+URZ], R3 ;  /* 0x00000003000085a7 */ /* 0x000ea400080010ff */
[----:B--2---:R-:W-:Y:S05]  /*ba10*/  @!P0 BRA `(.L_x_207) ;  /* 0xfffffffc00f08947 */ /* 0x004fea000383ffff */
[----:B------:R-:W-:Y:S05]  /*ba20*/  BRA `(.L_x_208) ;  /* 0xffffff7c00287947 */ /* 0x000fea000383ffff */
.L_x_60:
[----:B------:R-:W-:-:S07]  /*ba30*/  MOV R0, UR5 ;  /* 0x0000000500007c02 */ /* 0x000fce0008000f00 */
.L_x_209:
[----:B-1----:R1:W2:Y:S02]  /*ba40*/  SYNCS.PHASECHK.TRANS64.TRYWAIT P0, [R0+URZ], R3 ;  /* 0x00000003000075a7 */ /* 0x0022a400080011ff */
[----:B--2---:R-:W-:Y:S05]  /*ba50*/  @!P0 NANOSLEEP.SYNCS 0x989680 ;  /* 0x009896800000895d */ /* 0x004fea0003900000 */
[----:B------:R-:W2:Y:S02]  /*ba60*/  @!P0 SYNCS.PHASECHK.TRANS64 P0, [R0+URZ], R3 ;  /* 0x00000003000085a7 */ /* 0x000ea400080010ff */
[----:B--2---:R-:W-:Y:S05]  /*ba70*/  @!P0 BRA `(.L_x_209) ;  /* 0xfffffffc00f08947 */ /* 0x004fea000383ffff */
[----:B------:R-:W-:Y:S05]  /*ba80*/  BRA `(.L_x_210) ;  /* 0xffffff7c00347947 */ /* 0x000fea000383ffff */
.L_x_61:
[----:B------:R-:W-:-:S07]  /*ba90*/  MOV R0, UR5 ;  /* 0x0000000500007c02 */ /* 0x000fce0008000f00 */
.L_x_211:
[----:B-1----:R1:W2:Y:S02]  /*baa0*/  SYNCS.PHASECHK.TRANS64.TRYWAIT P0, [R0+URZ], R3 ;  /* 0x00000003000075a7 */ /* 0x0022a400080011ff */
[----:B--2---:R-:W-:Y:S05]  /*bab0*/  @!P0 NANOSLEEP.SYNCS 0x989680 ;  /* 0x009896800000895d */ /* 0x004fea0003900000 */
[----:B------:R-:W2:Y:S02]  /*bac0*/  @!P0 SYNCS.PHASECHK.TRANS64 P0, [R0+URZ], R3 ;  /* 0x00000003000085a7 */ /* 0x000ea400080010ff */
[----:B--2---:R-:W-:Y:S05]  /*bad0*/  @!P0 BRA `(.L_x_211) ;  /* 0xfffffffc00f08947 */ /* 0x004fea000383ffff */
[----:B------:R-:W-:Y:S05]  /*bae0*/  BRA `(.L_x_212) ;  /* 0xffffff7c00407947 */ /* 0x000fea000383ffff */
.L_x_62:
[----:B------:R-:W-:-:S07]  /*baf0*/  MOV R0, UR5 ;  /* 0x0000000500007c02 */ /* 0x000fce0008000f00 */
.L_x_213:
[----:B-1----:R1:W2:Y:S02]  /*bb00*/  SYNCS.PHASECHK.TRANS64.TRYWAIT P0, [R0+URZ], R3 ;  /* 0x00000003000075a7 */ /* 0x0022a400080011ff */
[----:B--2---:R-:W-:Y:S05]  /*bb10*/  @!P0 NANOSLEEP.SYNCS 0x989680 ;  /* 0x009896800000895d */ /* 0x004fea0003900000 */
[----:B------:R-:W2:Y:S02]  /*bb20*/  @!P0 SYNCS.PHASECHK.TRANS64 P0, [R0+URZ], R3 ;  /* 0x00000003000085a7 */ /* 0x000ea400080010ff */
[----:B--2---:R-:W-:Y:S05]  /*bb30*/  @!P0 BRA `(.L_x_213) ;  /* 0xfffffffc00f08947 */ /* 0x004fea000383ffff */
[----:B------:R-:W-:Y:S05]  /*bb40*/  BRA `(.L_x_214) ;  /* 0xffffff7c004c7947 */ /* 0x000fea000383ffff */
.L_x_63:
[----:B------:R-:W-:-:S07]  /*bb50*/  MOV R0, UR5 ;  /* 0x0000000500007c02 */ /* 0x000fce0008000f00 */
.L_x_215:
[----:B-1----:R1:W2:Y:S02]  /*bb60*/  SYNCS.PHASECHK.TRANS64.TRYWAIT P0, [R0+URZ], R3 ;  /* 0x00000003000075a7 */ /* 0x0022a400080011ff */
[----:B--2---:R-:W-:Y:S05]  /*bb70*/  @!P0 NANOSLEEP.SYNCS 0x989680 ;  /* 0x009896800000895d */ /* 0x004fea0003900000 */
[----:B------:R-:W2:Y:S02]  /*bb80*/  @!P0 SYNCS.PHASECHK.TRANS64 P0, [R0+URZ], R3 ;  /* 0x00000003000085a7 */ /* 0x000ea400080010ff */
[----:B--2---:R-:W-:Y:S05]  /*bb90*/  @!P0 BRA `(.L_x_215) ;  /* 0xfffffffc00f08947 */ /* 0x004fea000383ffff */
[----:B------:R-:W-:Y:S05]  /*bba0*/  BRA `(.L_x_216) ;  /* 0xffffff7c00587947 */ /* 0x000fea000383ffff */
.L_x_64:
[----:B------:R-:W-:-:S07]  /*bbb0*/  MOV R0, UR5 ;  /* 0x0000000500007c02 */ /* 0x000fce0008000f00 */
.L_x_217:
[----:B-1----:R1:W2:Y:S02]  /*bbc0*/  SYNCS.PHASECHK.TRANS64.TRYWAIT P0, [R0+URZ], R3 ;  /* 0x00000003000075a7 */ /* 0x0022a400080011ff */
[----:B--2---:R-:W-:Y:S05]  /*bbd0*/  @!P0 NANOSLEEP.SYNCS 0x989680 ;  /* 0x009896800000895d */ /* 0x004fea0003900000 */
[----:B------:R-:W2:Y:S02]  /*bbe0*/  @!P0 SYNCS.PHASECHK.TRANS64 P0, [R0+URZ], R3 ;  /* 0x00000003000085a7 */ /* 0x000ea400080010ff */
[----:B--2---:R-:W-:Y:S05]  /*bbf0*/  @!P0 BRA `(.L_x_217) ;  /* 0xfffffffc00f08947 */ /* 0x004fea000383ffff */
[----:B------:R-:W-:Y:S05]  /*bc00*/  BRA `(.L_x_218) ;  /* 0xffffff7c00647947 */ /* 0x000fea000383ffff */
.L_x_65:
[----:B------:R-:W-:-:S07]  /*bc10*/  MOV R0, UR5 ;  /* 0x0000000500007c02 */ /* 0x000fce0008000f00 */
.L_x_219:
[----:B-1----:R1:W2:Y:S02]  /*bc20*/  SYNCS.PHASECHK.TRANS64.TRYWAIT P0, [R0+URZ], R3 ;  /* 0x00000003000075a7 */ /* 0x0022a400080011ff */
[----:B--2---:R-:W-:Y:S05]  /*bc30*/  @!P0 NANOSLEEP.SYNCS 0x989680 ;  /* 0x009896800000895d */ /* 0x004fea0003900000 */
[----:B------:R-:W2:Y:S02]  /*bc40*/  @!P0 SYNCS.PHASECHK.TRANS64 P0, [R0+URZ], R3 ;  /* 0x00000003000085a7 */ /* 0x000ea400080010ff */
[----:B--2---:R-:W-:Y:S05]  /*bc50*/  @!P0 BRA `(.L_x_219) ;  /* 0xfffffffc00f08947 */ /* 0x004fea000383ffff */
[----:B------:R-:W-:Y:S05]  /*bc60*/  BRA `(.L_x_220) ;  /* 0xffffff7c00707947 */ /* 0x000fea000383ffff */
.L_x_66:
[----:B------:R-:W-:-:S07]  /*bc70*/  MOV R0, UR5 ;  /* 0x0000000500007c02 */ /* 0x000fce0008000f00 */
.L_x_221:
[----:B-1----:R1:W2:Y:S02]  /*bc80*/  SYNCS.PHASECHK.TRANS64.TRYWAIT P0, [R0+URZ], R3 ;  /* 0x00000003000075a7 */ /* 0x0022a400080011ff */
[----:B--2---:R-:W-:Y:S05]  /*bc90*/  @!P0 NANOSLEEP.SYNCS 0x989680 ;  /* 0x009896800000895d */ /* 0x004fea0003900000 */
[----:B------:R-:W2:Y:S02]  /*bca0*/  @!P0 SYNCS.PHASECHK.TRANS64 P0, [R0+URZ], R3 ;  /* 0x00000003000085a7 */ /* 0x000ea400080010ff */
[----:B--2---:R-:W-:Y:S05]  /*bcb0*/  @!P0 BRA `(.L_x_221) ;  /* 0xfffffffc00f08947 */ /* 0x004fea000383ffff */
[----:B------:R-:W-:Y:S05]  /*bcc0*/  BRA `(.L_x_222) ;  /* 0xffffff7c007c7947 */ /* 0x000fea000383ffff */
.L_x_67:
[----:B------:R-:W-:-:S07]  /*bcd0*/  MOV R0, UR5 ;  /* 0x0000000500007c02 */ /* 0x000fce0008000f00 */
.L_x_223:
[----:B-1----:R1:W2:Y:S02]  /*bce0*/  SYNCS.PHASECHK.TRANS64.TRYWAIT P0, [R0+URZ], R3 ;  /* 0x00000003000075a7 */ /* 0x0022a400080011ff */
[----:B--2---:R-:W-:Y:S05]  /*bcf0*/  @!P0 NANOSLEEP.SYNCS 0x989680 ;  /* 0x009896800000895d */ /* 0x004fea0003900000 */
[----:B------:R-:W2:Y:S02]  /*bd00*/  @!P0 SYNCS.PHASECHK.TRANS64 P0, [R0+URZ], R3 ;  /* 0x00000003000085a7 */ /* 0x000ea400080010ff */
[----:B--2---:R-:W-:Y:S05]  /*bd10*/  @!P0 BRA `(.L_x_223) ;  /* 0xfffffffc00f08947 */ /* 0x004fea000383ffff */
[----:B------:R-:W-:Y:S05]  /*bd20*/  BRA `(.L_x_224) ;  /* 0xffffff7c00887947 */ /* 0x000fea000383ffff */
.L_x_68:
[----:B------:R-:W-:-:S07]  /*bd30*/  MOV R0, UR5 ;  /* 0x0000000500007c02 */ /* 0x000fce0008000f00 */
.L_x_225:
[----:B-1----:R1:W2:Y:S02]  /*bd40*/  SYNCS.PHASECHK.TRANS64.TRYWAIT P0, [R0+URZ], R3 ;  /* 0x00000003000075a7 */ /* 0x0022a400080011ff */
[----:B--2---:R-:W-:Y:S05]  /*bd50*/  @!P0 NANOSLEEP.SYNCS 0x989680 ;  /* 0x009896800000895d */ /* 0x004fea0003900000 */
[----:B------:R-:W2:Y:S02]  /*bd60*/  @!P0 SYNCS.PHASECHK.TRANS64 P0, [R0+URZ], R3 ;  /* 0x00000003000085a7 */ /* 0x000ea400080010ff */
[----:B--2---:R-:W-:Y:S05]  /*bd70*/  @!P0 BRA `(.L_x_225) ;  /* 0xfffffffc00f08947 */ /* 0x004fea000383ffff */
[----:B------:R-:W-:Y:S05]  /*bd80*/  BRA `(.L_x_226) ;  /* 0xffffff7c00947947 */ /* 0x000fea000383ffff */
.L_x_69:
[----:B------:R-:W-:-:S07]  /*bd90*/  MOV R0, UR5 ;  /* 0x0000000500007c02 */ /* 0x000fce0008000f00 */
.L_x_227:
[----:B-1----:R1:W2:Y:S02]  /*bda0*/  SYNCS.PHASECHK.TRANS64.TRYWAIT P0, [R0+URZ], R3 ;  /* 0x00000003000075a7 */ /* 0x0022a400080011ff */
[----:B--2---:R-:W-:Y:S05]  /*bdb0*/  @!P0 NANOSLEEP.SYNCS 0x989680 ;  /* 0x009896800000895d */ /* 0x004fea0003900000 */
[----:B------:R-:W2:Y:S02]  /*bdc0*/  @!P0 SYNCS.PHASECHK.TRANS64 P0, [R0+URZ], R3 ;  /* 0x00000003000085a7 */ /* 0x000ea400080010ff */
[----:B--2---:R-:W-:Y:S05]  /*bdd0*/  @!P0 BRA `(.L_x_227) ;  /* 0xfffffffc00f08947 */ /* 0x004fea000383ffff */
[----:B------:R-:W-:Y:S05]  /*bde0*/  BRA `(.L_x_228) ;  /* 0xffffff7c00a07947 */ /* 0x000fea000383ffff */
.L_x_70:
[----:B------:R-:W-:-:S07]  /*bdf0*/  MOV R0, UR5 ;  /* 0x0000000500007c02 */ /* 0x000fce0008000f00 */
.L_x_229:
[----:B-1----:R1:W2:Y:S02]  /*be00*/  SYNCS.PHASECHK.TRANS64.TRYWAIT P0, [R0+URZ], R3 ;  /* 0x00000003000075a7 */ /* 0x0022a400080011ff */
[----:B--2---:R-:W-:Y:S05]  /*be10*/  @!P0 NANOSLEEP.SYNCS 0x989680 ;  /* 0x009896800000895d */ /* 0x004fea0003900000 */
[----:B------:R-:W2:Y:S02]  /*be20*/  @!P0 SYNCS.PHASECHK.TRANS64 P0, [R0+URZ], R3 ;  /* 0x00000003000085a7 */ /* 0x000ea400080010ff */
[----:B--2---:R-:W-:Y:S05]  /*be30*/  @!P0 BRA `(.L_x_229) ;  /* 0xfffffffc00f08947 */ /* 0x004fea000383ffff */
[----:B------:R-:W-:Y:S05]  /*be40*/  BRA `(.L_x_230) ;  /* 0xffffff7c00ac7947 */ /* 0x000fea000383ffff */
.L_x_71:
[----:B------:R-:W-:-:S07]  /*be50*/  MOV R0, UR5 ;  /* 0x0000000500007c02 */ /* 0x000fce0008000f00 */
.L_x_231:
[----:B-1----:R1:W2:Y:S02]  /*be60*/  SYNCS.PHASECHK.TRANS64.TRYWAIT P0, [R0+URZ], R3 ;  /* 0x00000003000075a7 */ /* 0x0022a400080011ff */
[----:B--2---:R-:W-:Y:S05]  /*be70*/  @!P0 NANOSLEEP.SYNCS 0x989680 ;  /* 0x009896800000895d */ /* 0x004fea0003900000 */
[----:B------:R-:W2:Y:S02]  /*be80*/  @!P0 SYNCS.PHASECHK.TRANS64 P0, [R0+URZ], R3 ;  /* 0x00000003000085a7 */ /* 0x000ea400080010ff */
[----:B--2---:R-:W-:Y:S05]  /*be90*/  @!P0 BRA `(.L_x_231) ;  /* 0xfffffffc00f08947 */ /* 0x004fea000383ffff */
[----:B------:R-:W-:Y:S05]  /*bea0*/  BRA `(.L_x_232) ;  /* 0xffffff7c00b87947 */ /* 0x000fea000383ffff */
.L_x_72:
[----:B------:R-:W-:-:S07]  /*beb0*/  MOV R0, UR5 ;  /* 0x0000000500007c02 */ /* 0x000fce0008000f00 */
.L_x_233:
[----:B-1----:R1:W2:Y:S02]  /*bec0*/  SYNCS.PHASECHK.TRANS64.TRYWAIT P0, [R0+URZ], R3 ;  /* 0x00000003000075a7 */ /* 0x0022a400080011ff */
[----:B--2---:R-:W-:Y:S05]  /*bed0*/  @!P0 NANOSLEEP.SYNCS 0x989680 ;  /* 0x009896800000895d */ /* 0x004fea0003900000 */
[----:B------:R-:W2:Y:S02]  /*bee0*/  @!P0 SYNCS.PHASECHK.TRANS64 P0, [R0+URZ], R3 ;  /* 0x00000003000085a7 */ /* 0x000ea400080010ff */
[----:B--2---:R-:W-:Y:S05]  /*bef0*/  @!P0 BRA `(.L_x_233) ;  /* 0xfffffffc00f08947 */ /* 0x004fea000383ffff */
[----:B------:R-:W-:Y:S05]  /*bf00*/  BRA `(.L_x_234) ;  /* 0xffffff7c00c47947 */ /* 0x000fea000383ffff */
.L_x_73:
[----:B------:R-:W-:-:S07]  /*bf10*/  MOV R0, UR5 ;  /* 0x0000000500007c02 */ /* 0x000fce0008000f00 */
.L_x_235:
[----:B-1----:R1:W2:Y:S02]  /*bf20*/  SYNCS.PHASECHK.TRANS64.TRYWAIT P0, [R0+URZ], R3 ;  /* 0x00000003000075a7 */ /* 0x0022a400080011ff */
[----:B--2---:R-:W-:Y:S05]  /*bf30*/  @!P0 NANOSLEEP.SYNCS 0x989680 ;  /* 0x009896800000895d */ /* 0x004fea0003900000 */
[----:B------:R-:W2:Y:S02]  /*bf40*/  @!P0 SYNCS.PHASECHK.TRANS64 P0, [R0+URZ], R3 ;  /* 0x00000003000085a7 */ /* 0x000ea400080010ff */
[----:B--2---:R-:W-:Y:S05]  /*bf50*/  @!P0 BRA `(.L_x_235) ;  /* 0xfffffffc00f08947 */ /* 0x004fea000383ffff */
[----:B------:R-:W-:Y:S05]  /*bf60*/  BRA `(.L_x_236) ;  /* 0xffffff7c00d07947 */ /* 0x000fea000383ffff */
.L_x_74:
[----:B------:R-:W-:-:S07]  /*bf70*/  MOV R0, UR5 ;  /* 0x0000000500007c02 */ /* 0x000fce0008000f00 */
.L_x_237:
[----:B-1----:R1:W2:Y:S02]  /*bf80*/  SYNCS.PHASECHK.TRANS64.TRYWAIT P0, [R0+URZ], R3 ;  /* 0x00000003000075a7 */ /* 0x0022a400080011ff */
[----:B--2---:R-:W-:Y:S05]  /*bf90*/  @!P0 NANOSLEEP.SYNCS 0x989680 ;  /* 0x009896800000895d */ /* 0x004fea0003900000 */
[----:B------:R-:W2:Y:S02]  /*bfa0*/  @!P0 SYNCS.PHASECHK.TRANS64 P0, [R0+URZ], R3 ;  /* 0x00000003000085a7 */ /* 0x000ea400080010ff */
[----:B--2---:R-:W-:Y:S05]  /*bfb0*/  @!P0 BRA `(.L_x_237) ;  /* 0xfffffffc00f08947 */ /* 0x004fea000383ffff */
[----:B------:R-:W-:Y:S05]  /*bfc0*/  BRA `(.L_x_238) ;  /* 0xffffff7c00dc7947 */ /* 0x000fea000383ffff */
.L_x_75:
[----:B------:R-:W-:-:S07]  /*bfd0*/  MOV R0, UR5 ;  /* 0x0000000500007c02 */ /* 0x000fce0008000f00 */
.L_x_239:
[----:B-1----:R1:W2:Y:S02]  /*bfe0*/  SYNCS.PHASECHK.TRANS64.TRYWAIT P0, [R0+URZ], R3 ;  /* 0x00000003000075a7 */ /* 0x0022a400080011ff */
[----:B--2---:R-:W-:Y:S05]  /*bff0*/  @!P0 NANOSLEEP.SYNCS 0x989680 ;  /* 0x009896800000895d */ /* 0x004fea0003900000 */
[----:B------:R-:W2:Y:S02]  /*c000*/  @!P0 SYNCS.PHASECHK.TRANS64 P0, [R0+URZ], R3 ;  /* 0x00000003000085a7 */ /* 0x000ea400080010ff */
[----:B--2---:R-:W-:Y:S05]  /*c010*/  @!P0 BRA `(.L_x_239) ;  /* 0xfffffffc00f08947 */ /* 0x004fea000383ffff */
[----:B------:R-:W-:Y:S05]  /*c020*/  BRA `(.L_x_240) ;  /* 0xffffff7c00e87947 */ /* 0x000fea000383ffff */
.L_x_78:
[----:B--2---:R2:W3:Y:S02]  /*c030*/  SYNCS.PHASECHK.TRANS64.TRYWAIT P0, [R2+URZ+0x2c0], R5 ;  /* 0x0002c005020075a7 */ /* 0x0044e400080011ff */
[----:B---3--:R-:W-:Y:S05]  /*c040*/  @!P0 NANOSLEEP.SYNCS 0x989680 ;  /* 0x009896800000895d */ /* 0x008fea0003900000 */
[----:B------:R-:W3:Y:S02]  /*c050*/  @!P0 SYNCS.PHASECHK.TRANS64 P0, [R2+URZ+0x2c0], R5 ;  /* 0x0002c005020085a7 */ /* 0x000ee400080010ff */
[----:B---3--:R-:W-:Y:S05]  /*c060*/  @!P0 BRA `(.L_x_78) ;  /* 0xfffffffc00f08947 */ /* 0x008fea000383ffff */
[----:B------:R-:W-:Y:S05]  /*c070*/  BRA `(.L_x_241) ;  /* 0xffffff8000447947 */ /* 0x000fea000383ffff */
.L_x_79:
[----:B------:R-:W-:-:S07]  /*c080*/  MOV R2, UR4 ;  /* 0x0000000400027c02 */ /* 0x000fce0008000f00 */
.L_x_242:
[----:B--2---:R2:W3:Y:S02]  /*c090*/  SYNCS.PHASECHK.TRANS64.TRYWAIT P0, [R2+URZ+0x270], R5 ;  /* 0x00027005020075a7 */ /* 0x0044e400080011ff */
[----:B---3--:R-:W-:Y:S05]  /*c0a0*/  @!P0 NANOSLEEP.SYNCS 0x989680 ;  /* 0x009896800000895d */ /* 0x008fea0003900000 */
[----:B------:R-:W3:Y:S02]  /*c0b0*/  @!P0 SYNCS.PHASECHK.TRANS64 P0, [R2+URZ+0x270], R5 ;  /* 0x00027005020085a7 */ /* 0x000ee400080010ff */
[----:B---3--:R-:W-:Y:S05]  /*c0c0*/  @!P0 BRA `(.L_x_242) ;  /* 0xfffffffc00f08947 */ /* 0x008fea000383ffff */
[----:B------:R-:W-:Y:S05]  /*c0d0*/  BRA `(.L_x_243) ;  /* 0xffffff8000547947 */ /* 0x000fea000383ffff */
.L_x_80:
[----:B--2---:R2:W3:Y:S02]  /*c0e0*/  SYNCS.PHASECHK.TRANS64.TRYWAIT P1, [R2+URZ+0x260], R5 ;  /* 0x00026005020075a7 */ /* 0x0044e400080211ff */
[----:B---3--:R-:W-:Y:S05]  /*c0f0*/  @!P1 NANOSLEEP.SYNCS 0x989680 ;  /* 0x009896800000995d */ /* 0x008fea0003900000 */
[----:B------:R-:W3:Y:S02]  /*c100*/  @!P1 SYNCS.PHASECHK.TRANS64 P1, [R2+URZ+0x260], R5 ;  /* 0x00026005020095a7 */ /* 0x000ee400080210ff */
[----:B---3--:R-:W-:Y:S05]  /*c110*/  @!P1 BRA `(.L_x_80) ;  /* 0xfffffffc00f09947 */ /* 0x008fea000383ffff */
[----:B------:R-:W-:Y:S05]  /*c120*/  BRA `(.L_x_244) ;  /* 0xffffff8000847947 */ /* 0x000fea000383ffff */
.L_x_83:
[----:B------:R-:W-:-:S07]  /*c130*/  MOV R0, UR4 ;  /* 0x0000000400007c02 */ /* 0x000fce0008000f00 */
.L_x_245:
[----:B--2---:R2:W3:Y:S02]  /*c140*/  SYNCS.PHASECHK.TRANS64.TRYWAIT P0, [R0+URZ+0x270], R3 ;  /* 0x00027003000075a7 */ /* 0x0044e400080011ff */
[----:B---3--:R-:W-:Y:S05]  /*c150*/  @!P0 NANOSLEEP.SYNCS 0x989680 ;  /* 0x009896800000895d */ /* 0x008fea0003900000 */
[----:B------:R-:W3:Y:S02]  /*c160*/  @!P0 SYNCS.PHASECHK.TRANS64 P0, [R0+URZ+0x270], R3 ;  /* 0x00027003000085a7 */ /* 0x000ee400080010ff */
[----:B---3--:R-:W-:Y:S05]  /*c170*/  @!P0 BRA `(.L_x_245) ;  /* 0xfffffffc00f08947 */ /* 0x008fea000383ffff */
[----:B------:R-:W-:Y:S05]  /*c180*/  BRA `(.L_x_82) ;  /* 0xffffff8000d87947 */ /* 0x000fea000383ffff */
.L_x_92:
[----:B--2---:R-:W-:-:S04]  /*c190*/  MOV R0, UR5 ;  /* 0x0000000500007c02 */ /* 0x004fc80008000f00 */
[----:B------:R2:W3:Y:S03]  /*c1a0*/  SYNCS.PHASECHK.TRANS64.TRYWAIT P0, [R0+URZ+0x8], R7 ;  /* 0x00000807000075a7 */ /* 0x0004e600080011ff */
[----:B---3--:R-:W-:Y:S05]  /*c1b0*/  @!P0 NANOSLEEP.SYNCS 0x989680 ;  /* 0x009896800000895d */ /* 0x008fea0003900000 */
[----:B------:R-:W3:Y:S02]  /*c1c0*/  @!P0 SYNCS.PHASECHK.TRANS64 P0, [R0+URZ+0x8], R7 ;  /* 0x00000807000085a7 */ /* 0x000ee400080010ff */
[----:B---3--:R-:W-:Y:S05]  /*c1d0*/  @!P0 BRA `(.L_x_92) ;  /* 0xfffffffc00ec8947 */ /* 0x008fea000383ffff */
[----:B------:R-:W-:Y:S05]  /*c1e0*/  BRA `(.L_x_91) ;  /* 0xffffff84008c7947 */ /* 0x000fea000383ffff */
.L_x_94:
[----:B------:R-:W-:Y:S01]  /*c1f0*/  BSSY B0, `(.L_x_246) ;  /* 0x0000006000007945 */ /* 0x000fe20003800000 */
[----:B------:R-:W-:-:S07]  /*c200*/  MOV R15, 0xffffffff ;  /* 0xffffffff000f7802 */ /* 0x000fce0000000f00 */
[----:B-12--5:R-:W-:Y:S05]  /*c210*/  WARPSYNC.COLLECTIVE R15, `(.L_x_247) ;  /* 0x000000000f0c7348 */ /* 0x026fea0003c00000 */
[----:B------:R-:W-:Y:S02]  /*c220*/  ELECT P6, UR79, PT ;  /* 0x00000000004f782f */ /* 0x000fe400038c0000 */
[----:B------:R-:W-:Y:S01]  /*c230*/  MOV R14, UR79 ;  /* 0x0000004f000e7c02 */ /* 0x000fe20008000f00 */
[----:B-12--5:R-:W-:Y:S10]  /*c240*/  ENDCOLLECTIVE ;  /* 0x000000000000791b */ /* 0x026ff40003800000 */
.L_x_247:
[----:B------:R-:W-:Y:S05]  /*c250*/  BSYNC B0 ;  /* 0x0000000000007941 */ /* 0x000fea0003800000 */
.L_x_246:
[----:B------:R-:W-:Y:S05]  /*c260*/  BRA `(.L_x_248) ;  /* 0xffffff8400bc7947 */ /* 0x000fea000383ffff */
.L_x_96:
[----:B--2---:R-:W-:-:S04]  /*c270*/  MOV R0, UR5 ;  /* 0x0000000500007c02 */ /* 0x004fc80008000f00 */
[----:B------:R2:W3:Y:S03]  /*c280*/  SYNCS.PHASECHK.TRANS64.TRYWAIT P0, [R0+URZ+0x8], R5 ;  /* 0x00000805000075a7 */ /* 0x0004e600080011ff */
[----:B---3--:R-:W-:Y:S05]  /*c290*/  @!P0 NANOSLEEP.SYNCS 0x989680 ;  /* 0x009896800000895d */ /* 0x008fea0003900000 */
[----:B------:R-:W3:Y:S02]  /*c2a0*/  @!P0 SYNCS.PHASECHK.TRANS64 P0, [R0+URZ+0x8], R5 ;  /* 0x00000805000085a7 */ /* 0x000ee400080010ff */
[----:B---3--:R-:W-:Y:S05]  /*c2b0*/  @!P0 BRA `(.L_x_96) ;  /* 0xfffffffc00ec8947 */ /* 0x008fea000383ffff */
[----:B------:R-:W-:Y:S05]  /*c2c0*/  BRA `(.L_x_95) ;  /* 0xffffff8400c07947 */ /* 0x000fea000383ffff */
.L_x_97:
[----:B-1----:R1:W2:Y:S02]  /*c2d0*/  SYNCS.PHASECHK.TRANS64.TRYWAIT P0, [R0+URZ+0x260], R5 ;  /* 0x00026005000075a7 */ /* 0x0022a400080011ff */
[----:B--2---:R-:W-:Y:S05]  /*c2e0*/  @!P0 NANOSLEEP.SYNCS 0x989680 ;  /* 0x009896800000895d */ /* 0x004fea0003900000 */
[----:B------:R-:W2:Y:S02]  /*c2f0*/  @!P0 SYNCS.PHASECHK.TRANS64 P0, [R0+URZ+0x260], R5 ;  /* 0x00026005000085a7 */ /* 0x000ea400080010ff */
[----:B--2---:R-:W-:Y:S05]  /*c300*/  @!P0 BRA `(.L_x_97) ;  /* 0xfffffffc00f08947 */ /* 0x004fea000383ffff */
[----:B------:R-:W-:Y:S05]  /*c310*/  BRA `(.L_x_249) ;  /* 0xffffff8800947947 */ /* 0x000fea000383ffff */
.L_x_99:
[----:B------:R-:W-:-:S07]  /*c320*/  MOV R0, UR19 ;  /* 0x0000001300007c02 */ /* 0x000fce0008000f00 */
.L_x_250:
[----:B-1----:R1:W2:Y:S02]  /*c330*/  SYNCS.PHASECHK.TRANS64.TRYWAIT P0, [R0+URZ+0x2a0], R5 ;  /* 0x0002a005000075a7 */ /* 0x0022a400080011ff */
[----:B--2---:R-:W-:Y:S05]  /*c340*/  @!P0 NANOSLEEP.SYNCS 0x989680 ;  /* 0x009896800000895d */ /* 0x004fea0003900000 */
[----:B------:R-:W2:Y:S02]  /*c350*/  @!P0 SYNCS.PHASECHK.TRANS64 P0, [R0+URZ+0x2a0], R5 ;  /* 0x0002a005000085a7 */ /* 0x000ea400080010ff */
[----:B--2---:R-:W-:Y:S05]  /*c360*/  @!P0 BRA `(.L_x_250) ;  /* 0xfffffffc00f08947 */ /* 0x004fea000383ffff */
[----:B------:R-:W-:Y:S05]  /*c370*/  BRA `(.L_x_251) ;  /* 0xffffff8800dc7947 */ /* 0x000fea000383ffff */
.L_x_102:
[----:B------:R-:W-:Y:S07]  /*c380*/  MOV R0, UR6 ;  /* 0x0000000600007c02 */ /* 0x000fee0008000f00 */
.L_x_252:
[----:B-1----:R1:W2:Y:S02]  /*c390*/  SYNCS.PHASECHK.TRANS64.TRYWAIT P0, [R0+URZ], R5 ;  /* 0x00000005000075a7 */ /* 0x0022a400080011ff */
[----:B--2---:R-:W-:Y:S05]  /*c3a0*/  @!P0 NANOSLEEP.SYNCS 0x989680 ;  /* 0x009896800000895d */ /* 0x004fea0003900000 */
[----:B------:R-:W2:Y:S02]  /*c3b0*/  @!P0 SYNCS.PHASECHK.TRANS64 P0, [R0+URZ], R5 ;  /* 0x00000005000085a7 */ /* 0x000ea400080010ff */
[----:B--2---:R-:W-:Y:S05]  /*c3c0*/  @!P0 BRA `(.L_x_252) ;  /* 0xfffffffc00f08947 */ /* 0x004fea000383ffff */
[----:B------:R-:W-:Y:S05]  /*c3d0*/  BRA `(.L_x_101) ;  /* 0xffffff8800f47947 */ /* 0x000fea000383ffff */
.L_x_106:
[----:B-1----:R-:W-:-:S07]  /*c3e0*/  MOV R0, UR4 ;  /* 0x0000000400007c02 */ /* 0x002fce0008000f00 */
.L_x_253:
[----:B-1----:R1:W2:Y:S02]  /*c3f0*/  SYNCS.PHASECHK.TRANS64.TRYWAIT P0, [R0+URZ], R3 ;  /* 0x00000003000075a7 */ /* 0x0022a400080011ff */
[----:B--2---:R-:W-:Y:S05]  /*c400*/  @!P0 NANOSLEEP.SYNCS 0x989680 ;  /* 0x009896800000895d */ /* 0x004fea0003900000 */
[----:B------:R-:W2:Y:S02]  /*c410*/  @!P0 SYNCS.PHASECHK.TRANS64 P0, [R0+URZ], R3 ;  /* 0x00000003000085a7 */ /* 0x000ea400080010ff */
[----:B--2---:R-:W-:Y:S05]  /*c420*/  @!P0 BRA `(.L_x_253) ;  /* 0xfffffffc00f08947 */ /* 0x004fea000383ffff */
[----:B------:R-:W-:Y:S05]  /*c430*/  BRA `(.L_x_254) ;  /* 0xffffff8c00ac7947 */ /* 0x000fea000383ffff */
.L_x_107:
[----:B------:R-:W-:-:S07]  /*c440*/  MOV R0, UR5 ;  /* 0x0000000500007c02 */ /* 0x000fce0008000f00 */
.L_x_255:
[----:B-1----:R1:W2:Y:S02]  /*c450*/  SYNCS.PHASECHK.TRANS64.TRYWAIT P0, [R0+URZ], R3 ;  /* 0x00000003000075a7 */ /* 0x0022a400080011ff */
[----:B--2---:R-:W-:Y:S05]  /*c460*/  @!P0 NANOSLEEP.SYNCS 0x989680 ;  /* 0x009896800000895d */ /* 0x004fea0003900000 */
[----:B------:R-:W2:Y:S02]  /*c470*/  @!P0 SYNCS.PHASECHK.TRANS64 P0, [R0+URZ], R3 ;  /* 0x00000003000085a7 */ /* 0x000ea400080010ff */
[----:B--2---:R-:W-:Y:S05]  /*c480*/  @!P0 BRA `(.L_x_255) ;  /* 0xfffffffc00f08947 */ /* 0x004fea000383ffff */
[----:B------:R-:W-:Y:S05]  /*c490*/  BRA `(.L_x_256) ;  /* 0xffffff8c00b87947 */ /* 0x000fea000383ffff */
.L_x_108:
[----:B------:R-:W-:-:S07]  /*c4a0*/  MOV R0, UR5 ;  /* 0x0000000500007c02 */ /* 0x000fce0008000f00 */
.L_x_257:
[----:B-1----:R1:W2:Y:S02]  /*c4b0*/  SYNCS.PHASECHK.TRANS64.TRYWAIT P0, [R0+URZ], R3 ;  /* 0x00000003000075a7 */ /* 0x0022a400080011ff */
[----:B--2---:R-:W-:Y:S05]  /*c4c0*/  @!P0 NANOSLEEP.SYNCS 0x989680 ;  /* 0x009896800000895d */ /* 0x004fea0003900000 */
[----:B------:R-:W2:Y:S02]  /*c4d0*/  @!P0 SYNCS.PHASECHK.TRANS64 P0, [R0+URZ], R3 ;  /* 0x00000003000085a7 */ /* 0x000ea400080010ff */
[----:B--2---:R-:W-:Y:S05]  /*c4e0*/  @!P0 BRA `(.L_x_257) ;  /* 0xfffffffc00f08947 */ /* 0x004fea000383ffff */
[----:B------:R-:W-:Y:S05]  /*c4f0*/  BRA `(.L_x_258) ;  /* 0xffffff8c00c47947 */ /* 0x000fea000383ffff */
.L_x_111:
[----:B------:R-:W-:-:S07]  /*c500*/  MOV R0, UR13 ;  /* 0x0000000d00007c02 */ /* 0x000fce0008000f00 */
.L_x_259:
[----:B-1----:R1:W2:Y:S02]  /*c510*/  SYNCS.PHASECHK.TRANS64.TRYWAIT P1, [R0+URZ+0x2e0], R3 ;  /* 0x0002e003000075a7 */ /* 0x0022a400080211ff */
[----:B--2---:R-:W-:Y:S05]  /*c520*/  @!P1 NANOSLEEP.SYNCS 0x989680 ;  /* 0x009896800000995d */ /* 0x004fea0003900000 */
[----:B------:R-:W2:Y:S02]  /*c530*/  @!P1 SYNCS.PHASECHK.TRANS64 P1, [R0+URZ+0x2e0], R3 ;  /* 0x0002e003000095a7 */ /* 0x000ea400080210ff */
[----:B--2---:R-:W-:Y:S05]  /*c540*/  @!P1 BRA `(.L_x_259) ;  /* 0xfffffffc00f09947 */ /* 0x004fea000383ffff */
[----:B------:R-:W-:Y:S05]  /*c550*/  BRA `(.L_x_260) ;  /* 0xffffff9000107947 */ /* 0x000fea000383ffff */
.L_x_116:
[----:B---3--:R3:W4:Y:S02]  /*c560*/  SYNCS.PHASECHK.TRANS64.TRYWAIT P0, [R12+URZ+0x260], R9 ;  /* 0x000260090c0075a7 */ /* 0x00872400080011ff */
[----:B----4-:R-:W-:Y:S05]  /*c570*/  @!P0 NANOSLEEP.SYNCS 0x989680 ;  /* 0x009896800000895d */ /* 0x010fea0003900000 */
[----:B------:R-:W4:Y:S02]  /*c580*/  @!P0 SYNCS.PHASECHK.TRANS64 P0, [R12+URZ+0x260], R9 ;  /* 0x000260090c0085a7 */ /* 0x000f2400080010ff */
[----:B----4-:R-:W-:Y:S05]  /*c590*/  @!P0 BRA `(.L_x_116) ;  /* 0xfffffffc00f08947 */ /* 0x010fea000383ffff */
[----:B------:R-:W-:Y:S05]  /*c5a0*/  BRA `(.L_x_261) ;  /* 0xffffff9400447947 */ /* 0x000fea000383ffff */
.L_x_119:
[----:B------:R-:W-:Y:S07]  /*c5b0*/  MOV R0, UR21 ;  /* 0x0000001500007c02 */ /* 0x000fee0008000f00 */
.L_x_262:
[----:B-1----:R1:W3:Y:S02]  /*c5c0*/  SYNCS.PHASECHK.TRANS64.TRYWAIT P2, [R0+URZ+0x258], R11 ;  /* 0x0002580b000075a7 */ /* 0x0022e400080411ff */
[----:B---3--:R-:W-:Y:S05]  /*c5d0*/  @!P2 NANOSLEEP.SYNCS 0x989680 ;  /* 0x009896800000a95d */ /* 0x008fea0003900000 */
[----:B------:R-:W3:Y:S02]  /*c5e0*/  @!P2 SYNCS.PHASECHK.TRANS64 P2, [R0+URZ+0x258], R11 ;  /* 0x0002580b0000a5a7 */ /* 0x000ee400080410ff */
[----:B---3--:R-:W-:Y:S05]  /*c5f0*/  @!P2 BRA `(.L_x_262) ;  /* 0xfffffffc00f0a947 */ /* 0x008fea000383ffff */
[----:B------:R-:W-:Y:S05]  /*c600*/  BRA `(.L_x_118) ;  /* 0xffffff9800ac7947 */ /* 0x000fea000383ffff */
.L_x_122:
[----:B---3--:R-:W-:Y:S07]  /*c610*/  MOV R0, UR21 ;  /* 0x0000001500007c02 */ /* 0x008fee0008000f00 */
.L_x_263:
[----:B-1----:R1:W3:Y:S02]  /*c620*/  SYNCS.PHASECHK.TRANS64.TRYWAIT P0, [R0+URZ+0x230], R9 ;  /* 0x00023009000075a7 */ /* 0x0022e400080011ff */
[----:B---3--:R-:W-:Y:S05]  /*c630*/  @!P0 NANOSLEEP.SYNCS 0x989680 ;  /* 0x009896800000895d */ /* 0x008fea0003900000 */
[----:B------:R-:W3:Y:S02]  /*c640*/  @!P0 SYNCS.PHASECHK.TRANS64 P0, [R0+URZ+0x230], R9 ;  /* 0x00023009000085a7 */ /* 0x000ee400080010ff */
[----:B---3--:R-:W-:Y:S05]  /*c650*/  @!P0 BRA `(.L_x_263) ;  /* 0xfffffffc00f08947 */ /* 0x008fea000383ffff */
[----:B------:R-:W-:Y:S05]  /*c660*/  BRA `(.L_x_264) ;  /* 0xffffff9c00087947 */ /* 0x000fea000383ffff */
.L_x_123:
[----:B------:R-:W-:Y:S07]  /*c670*/  MOV R0, UR21 ;  /* 0x0000001500007c02 */ /* 0x000fee0008000f00 */
.L_x_265:
[----:B-1----:R1:W3:Y:S02]  /*c680*/  SYNCS.PHASECHK.TRANS64.TRYWAIT P0, [R0+URZ+0x238], R9 ;  /* 0x00023809000075a7 */ /* 0x0022e400080011ff */
[----:B---3--:R-:W-:Y:S05]  /*c690*/  @!P0 NANOSLEEP.SYNCS 0x989680 ;  /* 0x009896800000895d */ /* 0x008fea0003900000 */
[----:B------:R-:W3:Y:S02]  /*c6a0*/  @!P0 SYNCS.PHASECHK.TRANS64 P0, [R0+URZ+0x238], R9 ;  /* 0x00023809000085a7 */ /* 0x000ee400080010ff */
[----:B---3--:R-:W-:Y:S05]  /*c6b0*/  @!P0 BRA `(.L_x_265) ;  /* 0xfffffffc00f08947 */ /* 0x008fea000383ffff */
[----:B------:R-:W-:Y:S05]  /*c6c0*/  BRA `(.L_x_266) ;  /* 0xffffff9c00607947 */ /* 0x000fea000383ffff */
.L_x_124:
[----:B------:R-:W-:Y:S07]  /*c6d0*/  MOV R0, UR21 ;  /* 0x0000001500007c02 */ /* 0x000fee0008000f00 */
.L_x_267:
[----:B-1----:R1:W3:Y:S02]  /*c6e0*/  SYNCS.PHASECHK.TRANS64.TRYWAIT P0, [R0+URZ+0x240], R9 ;  /* 0x00024009000075a7 */ /* 0x0022e400080011ff */
[----:B---3--:R-:W-:Y:S05]  /*c6f0*/  @!P0 NANOSLEEP.SYNCS 0x989680 ;  /* 0x009896800000895d */ /* 0x008fea0003900000 */
[----:B------:R-:W3:Y:S02]  /*c700*/  @!P0 SYNCS.PHASECHK.TRANS64 P0, [R0+URZ+0x240], R9 ;  /* 0x00024009000085a7 */ /* 0x000ee400080010ff */
[----:B---3--:R-:W-:Y:S05]  /*c710*/  @!P0 BRA `(.L_x_267) ;  /* 0xfffffffc00f08947 */ /* 0x008fea000383ffff */
[----:B------:R-:W-:Y:S05]  /*c720*/  BRA `(.L_x_268) ;  /* 0xffffff9c00bc7947 */ /* 0x000fea000383ffff */
.L_x_125:
[----:B------:R-:W-:Y:S07]  /*c730*/  MOV R0, UR21 ;  /* 0x0000001500007c02 */ /* 0x000fee0008000f00 */
.L_x_269:
[----:B-1----:R1:W3:Y:S02]  /*c740*/  SYNCS.PHASECHK.TRANS64.TRYWAIT P0, [R0+URZ+0x248], R9 ;  /* 0x00024809000075a7 */ /* 0x0022e400080011ff */
[----:B---3--:R-:W-:Y:S05]  /*c750*/  @!P0 NANOSLEEP.SYNCS 0x989680 ;  /* 0x009896800000895d */ /* 0x008fea0003900000 */
[----:B------:R-:W3:Y:S02]  /*c760*/  @!P0 SYNCS.PHASECHK.TRANS64 P0, [R0+URZ+0x248], R9 ;  /* 0x00024809000085a7 */ /* 0x000ee400080010ff */
[----:B---3--:R-:W-:Y:S05]  /*c770*/  @!P0 BRA `(.L_x_269) ;  /* 0xfffffffc00f08947 */ /* 0x008fea000383ffff */
[----:B------:R-:W-:Y:S05]  /*c780*/  BRA `(.L_x_270) ;  /* 0xffffffa000187947 */ /* 0x000fea000383ffff */
.L_x_127:
[----:B------:R-:W-:-:S07]  /*c790*/  MOV R0, UR21 ;  /* 0x0000001500007c02 */ /* 0x000fce0008000f00 */
.L_x_271:
[----:B-1----:R1:W4:Y:S02]  /*c7a0*/  SYNCS.PHASECHK.TRANS64.TRYWAIT P0, [R0+URZ+0x230], R3 ;  /* 0x00023003000075a7 */ /* 0x00232400080011ff */
[----:B----4-:R-:W-:Y:S05]  /*c7b0*/  @!P0 NANOSLEEP.SYNCS 0x989680 ;  /* 0x009896800000895d */ /* 0x010fea0003900000 */
[----:B------:R-:W4:Y:S02]  /*c7c0*/  @!P0 SYNCS.PHASECHK.TRANS64 P0, [R0+URZ+0x230], R3 ;  /* 0x00023003000085a7 */ /* 0x000f2400080010ff */
[----:B----4-:R-:W-:Y:S05]  /*c7d0*/  @!P0 BRA `(.L_x_271) ;  /* 0xfffffffc00f08947 */ /* 0x010fea000383ffff */
[----:B------:R-:W-:Y:S05]  /*c7e0*/  BRA `(.L_x_272) ;  /* 0xffffffa000a47947 */ /* 0x000fea000383ffff */
.L_x_128:
[----:B-1----:R-:W-:-:S07]  /*c7f0*/  MOV R0, UR21 ;  /* 0x0000001500007c02 */ /* 0x002fce0008000f00 */
.L_x_273:
[----:B-1----:R1:W4:Y:S02]  /*c800*/  SYNCS.PHASECHK.TRANS64.TRYWAIT P0, [R0+URZ+0x238], R3 ;  /* 0x00023803000075a7 */ /* 0x00232400080011ff */
[----:B----4-:R-:W-:Y:S05]  /*c810*/  @!P0 NANOSLEEP.SYNCS 0x989680 ;  /* 0x009896800000895d */ /* 0x010fea0003900000 */
[----:B------:R-:W4:Y:S02]  /*c820*/  @!P0 SYNCS.PHASECHK.TRANS64 P0, [R0+URZ+0x238], R3 ;  /* 0x00023803000085a7 */ /* 0x000f2400080010ff */
[----:B----4-:R-:W-:Y:S05]  /*c830*/  @!P0 BRA `(.L_x_273) ;  /* 0xfffffffc00f08947 */ /* 0x010fea000383ffff */
[----:B------:R-:W-:Y:S05]  /*c840*/  BRA `(.L_x_274) ;  /* 0xffffffa000947947 */ /* 0x000fea000383ffff */
.L_x_129:
[----:B-1----:R-:W-:-:S07]  /*c850*/  MOV R0, UR21 ;  /* 0x0000001500007c02 */ /* 0x002fce0008000f00 */
.L_x_275:
[----:B-1----:R1:W4:Y:S02]  /*c860*/  SYNCS.PHASECHK.TRANS64.TRYWAIT P0, [R0+URZ+0x240], R3 ;  /* 0x00024003000075a7 */ /* 0x00232400080011ff */
[----:B----4-:R-:W-:Y:S05]  /*c870*/  @!P0 NANOSLEEP.SYNCS 0x989680 ;  /* 0x009896800000895d */ /* 0x010fea0003900000 */
[----:B------:R-:W4:Y:S02]  /*c880*/  @!P0 SYNCS.PHASECHK.TRANS64 P0, [R0+URZ+0x240], R3 ;  /* 0x00024003000085a7 */ /* 0x000f2400080010ff */
[----:B----4-:R-:W-:Y:S05]  /*c890*/  @!P0 BRA `(.L_x_275) ;  /* 0xfffffffc00f08947 */ /* 0x010fea000383ffff */
[----:B------:R-:W-:Y:S05]  /*c8a0*/  BRA `(.L_x_276) ;  /* 0xffffffa000847947 */ /* 0x000fea000383ffff */
.L_x_131:
[----:B--2---:R2:W3:Y:S02]  /*c8b0*/  SYNCS.PHASECHK.TRANS64.TRYWAIT P0, [R3+URZ+0x260], R0 ;  /* 0x00026000030075a7 */ /* 0x0044e400080011ff */
[----:B---3--:R-:W-:Y:S05]  /*c8c0*/  @!P0 NANOSLEEP.SYNCS 0x989680 ;  /* 0x009896800000895d */ /* 0x008fea0003900000 */
[----:B------:R-:W3:Y:S02]  /*c8d0*/  @!P0 SYNCS.PHASECHK.TRANS64 P0, [R3+URZ+0x260], R0 ;  /* 0x00026000030085a7 */ /* 0x000ee400080010ff */
[----:B---3--:R-:W-:Y:S05]  /*c8e0*/  @!P0 BRA `(.L_x_131) ;  /* 0xfffffffc00f08947 */ /* 0x008fea000383ffff */
[----:B------:R-:W-:Y:S05]  /*c8f0*/  BRA `(.L_x_277) ;  /* 0xffffffa400487947 */ /* 0x000fea000383ffff */
.L_x_142:
[----:B--2---:R2:W1:Y:S02]  /*c900*/  SYNCS.PHASECHK.TRANS64.TRYWAIT P1, [R5+URZ+0x210], R2 ;  /* 0x00021002050075a7 */ /* 0x00446400080211ff */
[----:B-1----:R-:W-:Y:S05]  /*c910*/  @!P1 NANOSLEEP.SYNCS 0x989680 ;  /* 0x009896800000995d */ /* 0x002fea0003900000 */
[----:B------:R-:W1:Y:S02]  /*c920*/  @!P1 SYNCS.PHASECHK.TRANS64 P1, [R5+URZ+0x210], R2 ;  /* 0x00021002050095a7 */ /* 0x000e6400080210ff */
[----:B-1----:R-:W-:Y:S05]  /*c930*/  @!P1 BRA `(.L_x_142) ;  /* 0xfffffffc00f09947 */ /* 0x002fea000383ffff */
[----:B------:R-:W-:Y:S05]  /*c940*/  BRA `(.L_x_141) ;  /* 0xffffffb000a87947 */ /* 0x000fea000383ffff */
.L_x_144:
[----:B-1----:R1:W3:Y:S02]  /*c950*/  SYNCS.PHASECHK.TRANS64.TRYWAIT P0, [R92+URZ+0x280], R7 ;  /* 0x000280075c0075a7 */ /* 0x0022e400080011ff */
[----:B---3--:R-:W-:Y:S05]  /*c960*/  @!P0 NANOSLEEP.SYNCS 0x989680 ;  /* 0x009896800000895d */ /* 0x008fea0003900000 */
[----:B------:R-:W3:Y:S02]  /*c970*/  @!P0 SYNCS.PHASECHK.TRANS64 P0, [R92+URZ+0x280], R7 ;  /* 0x000280075c0085a7 */ /* 0x000ee400080010ff */
[----:B---3--:R-:W-:Y:S05]  /*c980*/  @!P0 BRA `(.L_x_144) ;  /* 0xfffffffc00f08947 */ /* 0x008fea000383ffff */
[----:B------:R-:W-:Y:S05]  /*c990*/  BRA `(.L_x_143) ;  /* 0xffffffb000f87947 */ /* 0x000fea000383ffff */
.L_x_152:
[----:B---3--:R3:W4:Y:S02]  /*c9a0*/  SYNCS.PHASECHK.TRANS64.TRYWAIT P0, [R112+URZ+0x210], R3 ;  /* 0x00021003700075a7 */ /* 0x00872400080011ff */
[----:B----4-:R-:W-:Y:S05]  /*c9b0*/  @!P0 NANOSLEEP.SYNCS 0x989680 ;  /* 0x009896800000895d */ /* 0x010fea0003900000 */
[----:B------:R-:W4:Y:S02]  /*c9c0*/  @!P0 SYNCS.PHASECHK.TRANS64 P0, [R112+URZ+0x210], R3 ;  /* 0x00021003700085a7 */ /* 0x000f2400080010ff */
[----:B----4-:R-:W-:Y:S05]  /*c9d0*/  @!P0 BRA `(.L_x_152) ;  /* 0xfffffffc00f08947 */ /* 0x010fea000383ffff */
[----:B------:R-:W-:Y:S05]  /*c9e0*/  BRA `(.L_x_151) ;  /* 0xffffffc000007947 */ /* 0x000fea000383ffff */
.L_x_160:
[----:B---3--:R3:W4:Y:S02]  /*c9f0*/  SYNCS.PHASECHK.TRANS64.TRYWAIT P0, [R112+URZ+0x210], R5 ;  /* 0x00021005700075a7 */ /* 0x00872400080011ff */
[----:B----4-:R-:W-:Y:S05]  /*ca00*/  @!P0 NANOSLEEP.SYNCS 0x989680 ;  /* 0x009896800000895d */ /* 0x010fea0003900000 */
[----:B------:R-:W4:Y:S02]  /*ca10*/  @!P0 SYNCS.PHASECHK.TRANS64 P0, [R112+URZ+0x210], R5 ;  /* 0x00021005700085a7 */ /* 0x000f2400080010ff */
[----:B----4-:R-:W-:Y:S05]  /*ca20*/  @!P0 BRA `(.L_x_160) ;  /* 0xfffffffc00f08947 */ /* 0x010fea000383ffff */
[----:B------:R-:W-:Y:S05]  /*ca30*/  BRA `(.L_x_159) ;  /* 0xffffffcc00507947 */ /* 0x000fea000383ffff */
.L_x_168:
[----:B---3--:R3:W4:Y:S02]  /*ca40*/  SYNCS.PHASECHK.TRANS64.TRYWAIT P0, [R103+URZ+0x210], R4 ;  /* 0x00021004670075a7 */ /* 0x00872400080011ff */
[----:B----4-:R-:W-:Y:S05]  /*ca50*/  @!P0 NANOSLEEP.SYNCS 0x989680 ;  /* 0x009896800000895d */ /* 0x010fea0003900000 */
[----:B------:R-:W4:Y:S02]  /*ca60*/  @!P0 SYNCS.PHASECHK.TRANS64 P0, [R103+URZ+0x210], R4 ;  /* 0x00021004670085a7 */ /* 0x000f2400080010ff */
[----:B----4-:R-:W-:Y:S05]  /*ca70*/  @!P0 BRA `(.L_x_168) ;  /* 0xfffffffc00f08947 */ /* 0x010fea000383ffff */
[----:B------:R-:W-:Y:S05]  /*ca80*/  BRA `(.L_x_167) ;  /* 0xffffffd800a87947 */ /* 0x000fea000383ffff */
        .weak           $__internal_0_$__cuda_sm10x_tcgen05_guardrail_trap_col_being_dealloced_not_returned_by_alloc
        .type           $__internal_0_$__cuda_sm10x_tcgen05_guardrail_trap_col_being_dealloced_not_returned_by_alloc,@function
        .size           $__internal_0_$__cuda_sm10x_tcgen05_guardrail_trap_col_being_dealloced_not_returned_by_alloc,($__internal_1_$__cuda_sm10x_tcgen05_guardrail_trap_phase_invalid_during_alloc - $__internal_0_$__cuda_sm10x_tcgen05_guardrail_trap_col_being_dealloced_not_returned_by_alloc)
$__internal_0_$__cuda_sm10x_tcgen05_guardrail_trap_col_being_dealloced_not_returned_by_alloc:
[----:B------:R-:W-:Y:S05]  /*ca90*/  BPT.TRAP 0x1 ;  /* 0x000000040000795c */ /* 0x000fea0000300000 */
[----:B------:R-:W-:-:S04]  /*caa0*/  HFMA2 R3, -RZ, RZ, 0, 0 ;  /* 0x00000000ff037431 */ /* 0x000fc800000001ff */
[----:B------:R-:W-:Y:S05]  /*cab0*/  RET.REL.NODEC R2 `(_ZN7cutlass13device_kernelINS_4gemm6kernel13GemmUniversalIN4cute5tupleIJiiiiEEENS1_10collective13CollectiveMmaINS1_35MainloopSm100TmaUmmaWarpSpecializedILi33ELi2ELi4ENS5_IJNS4_1CILi4EEENSA_ILi2EEENSA_ILi1EEEEEEEENS5_IJNSA_ILi128EEENSA_ILi256EEENSA_ILi32EEEEEENS_12float_e5m2_tENS5_IJlSD_lEEESK_SL_NS4_8TiledMMAINS4_8MMA_AtomIJNS4_10MMA_TraitsINS4_25SM100_MMA_F8F6F4_2x1SM_SSEJSK_SK_fSG_SH_NS4_17integral_constantINS4_4UMMA5MajorELSS_0EEEST_NSQ_INSR_7ScaleInELSU_0EEESV_EEEEEENS4_6LayoutINS5_IJSD_SD_SD_EEENS5_IJNSA_ILi0EEES10_S10_EEEEENS5_IJNS4_10UnderscoreES13_S13_EEEEENS4_28SM100_TMA_2SM_LOAD_MULTICASTENS4_14ComposedLayoutINS4_7SwizzleILi1ELi4ELi3EEENS4_18smem_ptr_flag_bitsILi8EEENSY_INS5_IJNSA_ILi8EEESI_EEENS5_IJSI_SD_EEEEEEEvNS4_8identityES16_S1G_vS1H_EENS_8epilogue10collective18CollectiveEpilogueINS1J_23Sm100TmaWarpSpecializedILi4ELi2ELi32ELb0ELb0EEEJNS5_IJNSA_ILi64EEESH_SI_EEENS5_IJNSY_IS1O_SD_EENSY_INS5_IJSI_SC_EEENS5_IJSD_SG_EEEEEEEESK_SL_SK_SL_NS1J_6fusion15FusionCallbacksIS1N_NS1V_17LinearCombinationISK_fSK_fLNS_15FloatRoundStyleE2EEES1P_S1U_JEEENS4_5SM1004TMEM4LOAD26SM100_TMEM_LOAD_32dp32b32xENS4_13SM90_TMA_LOADES1G_NS4_39AutoVectorizingCopyWithAssumedAlignmentILi128EEENS4_14SM90_TMA_STOREES1G_S27_S27_EEEvvEEEEvNT_6ParamsE) ;  /* 0xffffff3402507950 */ /* 0x000fea0003c3ffff */
        .weak           $__internal_1_$__cuda_sm10x_tcgen05_guardrail_trap_phase_invalid_during_alloc
        .type           $__internal_1_$__cuda_sm10x_tcgen05_guardrail_trap_phase_invalid_during_alloc,@function
        .size           $__internal_1_$__cuda_sm10x_tcgen05_guardrail_trap_phase_invalid_during_alloc,($__internal_2_$__cuda_sm10x_tcgen05_guardrail_trap_unallocated_columns_being_dealloced - $__internal_1_$__cuda_sm10x_tcgen05_guardrail_trap_phase_invalid_during_alloc)
$__internal_1_$__cuda_sm10x_tcgen05_guardrail_trap_phase_invalid_during_alloc:
[----:B------:R-:W-:Y:S05]  /*cac0*/  BPT.TRAP 0x1 ;  /* 0x000000040000795c */ /* 0x000fea0000300000 */
[----:B------:R-:W-:-:S04]  /*cad0*/  MOV R5, 0x0 ;  /* 0x0000000000057802 */ /* 0x000fc80000000f00 */
[----:B------:R-:W-:Y:S05]  /*cae0*/  RET.REL.NODEC R4 `(_ZN7cutlass13device_kernelINS_4gemm6kernel13GemmUniversalIN4cute5tupleIJiiiiEEENS1_10collective13CollectiveMmaINS1_35MainloopSm100TmaUmmaWarpSpecializedILi33ELi2ELi4ENS5_IJNS4_1CILi4EEENSA_ILi2EEENSA_ILi1EEEEEEEENS5_IJNSA_ILi128EEENSA_ILi256EEENSA_ILi32EEEEEENS_12float_e5m2_tENS5_IJlSD_lEEESK_SL_NS4_8TiledMMAINS4_8MMA_AtomIJNS4_10MMA_TraitsINS4_25SM100_MMA_F8F6F4_2x1SM_SSEJSK_SK_fSG_SH_NS4_17integral_constantINS4_4UMMA5MajorELSS_0EEEST_NSQ_INSR_7ScaleInELSU_0EEESV_EEEEEENS4_6LayoutINS5_IJSD_SD_SD_EEENS5_IJNSA_ILi0EEES10_S10_EEEEENS5_IJNS4_10UnderscoreES13_S13_EEEEENS4_28SM100_TMA_2SM_LOAD_MULTICASTENS4_14ComposedLayoutINS4_7SwizzleILi1ELi4ELi3EEENS4_18smem_ptr_flag_bitsILi8EEENSY_INS5_IJNSA_ILi8EEESI_EEENS5_IJSI_SD_EEEEEEEvNS4_8identityES16_S1G_vS1H_EENS_8epilogue10collective18CollectiveEpilogueINS1J_23Sm100TmaWarpSpecializedILi4ELi2ELi32ELb0ELb0EEEJNS5_IJNSA_ILi64EEESH_SI_EEENS5_IJNSY_IS1O_SD_EENSY_INS5_IJSI_SC_EEENS5_IJSD_SG_EEEEEEEESK_SL_SK_SL_NS1J_6fusion15FusionCallbacksIS1N_NS1V_17LinearCombinationISK_fSK_fLNS_15FloatRoundStyleE2EEES1P_S1U_JEEENS4_5SM1004TMEM4LOAD26SM100_TMEM_LOAD_32dp32b32xENS4_13SM90_TMA_LOADES1G_NS4_39AutoVectorizingCopyWithAssumedAlignmentILi128EEENS4_14SM90_TMA_STOREES1G_S27_S27_EEEvvEEEEvNT_6ParamsE) ;  /* 0xffffff3404447950 */ /* 0x000fea0003c3ffff */
        .weak           $__internal_2_$__cuda_sm10x_tcgen05_guardrail_trap_unallocated_columns_being_dealloced
        .type           $__internal_2_$__cuda_sm10x_tcgen05_guardrail_trap_unallocated_columns_being_dealloced,@function
        .size           $__internal_2_$__cuda_sm10x_tcgen05_guardrail_trap_unallocated_columns_being_dealloced,(.L_x_279 - $__internal_2_$__cuda_sm10x_tcgen05_guardrail_trap_unallocated_columns_being_dealloced)
$__internal_2_$__cuda_sm10x_tcgen05_guardrail_trap_unallocated_columns_being_dealloced:
[----:B------:R-:W-:Y:S05]  /*caf0*/  BPT.TRAP 0x1 ;  /* 0x000000040000795c */ /* 0x000fea0000300000 */
[----:B------:R-:W-:-:S04]  /*cb00*/  HFMA2 R3, -RZ, RZ, 0, 0 ;  /* 0x00000000ff037431 */ /* 0x000fc800000001ff */
[----:B------:R-:W-:Y:S05]  /*cb10*/  RET.REL.NODEC R2 `(_ZN7cutlass13device_kernelINS_4gemm6kernel13GemmUniversalIN4cute5tupleIJiiiiEEENS1_10collective13CollectiveMmaINS1_35MainloopSm100TmaUmmaWarpSpecializedILi33ELi2ELi4ENS5_IJNS4_1CILi4EEENSA_ILi2EEENSA_ILi1EEEEEEEENS5_IJNSA_ILi128EEENSA_ILi256EEENSA_ILi32EEEEEENS_12float_e5m2_tENS5_IJlSD_lEEESK_SL_NS4_8TiledMMAINS4_8MMA_AtomIJNS4_10MMA_TraitsINS4_25SM100_MMA_F8F6F4_2x1SM_SSEJSK_SK_fSG_SH_NS4_17integral_constantINS4_4UMMA5MajorELSS_0EEEST_NSQ_INSR_7ScaleInELSU_0EEESV_EEEEEENS4_6LayoutINS5_IJSD_SD_SD_EEENS5_IJNSA_ILi0EEES10_S10_EEEEENS5_IJNS4_10UnderscoreES13_S13_EEEEENS4_28SM100_TMA_2SM_LOAD_MULTICASTENS4_14ComposedLayoutINS4_7SwizzleILi1ELi4ELi3EEENS4_18smem_ptr_flag_bitsILi8EEENSY_INS5_IJNSA_ILi8EEESI_EEENS5_IJSI_SD_EEEEEEEvNS4_8identityES16_S1G_vS1H_EENS_8epilogue10collective18CollectiveEpilogueINS1J_23Sm100TmaWarpSpecializedILi4ELi2ELi32ELb0ELb0EEEJNS5_IJNSA_ILi64EEESH_SI_EEENS5_IJNSY_IS1O_SD_EENSY_INS5_IJSI_SC_EEENS5_IJSD_SG_EEEEEEEESK_SL_SK_SL_NS1J_6fusion15FusionCallbacksIS1N_NS1V_17LinearCombinationISK_fSK_fLNS_15FloatRoundStyleE2EEES1P_S1U_JEEENS4_5SM1004TMEM4LOAD26SM100_TMEM_LOAD_32dp32b32xENS4_13SM90_TMA_LOADES1G_NS4_39AutoVectorizingCopyWithAssumedAlignmentILi128EEENS4_14SM90_TMA_STOREES1G_S27_S27_EEEvvEEEEvNT_6ParamsE) ;  /* 0xffffff3402387950 */ /* 0x000fea0003c3ffff */
.L_x_278:
[----:B------:R-:W-:-:S00]  /*cb20*/  BRA `(.L_x_278) ;  /* 0xfffffffc00fc7947 */ /* 0x000fc0000383ffff */
[----:B------:R-:W-:-:S00]  /*cb30*/  NOP ;  /* 0x0000000000007918 */ /* 0x000fc00000000000 */
        /* <DEDUP_REMOVED lines=12> */
.L_x_279:


//--------------------- .nv.global.init           --------------------------
	.section	.nv.global.init,"aw",@progbits
.nv.global.init:
	.type		$str$27,@object
	.size		$str$27,($str$28 - $str$27)
$str$27:
        /*0000*/ 	.byte	0x28, 0x61, 0x64, 0x64, 0x72, 0x65, 0x73, 0x73, 0x20, 0x26, 0x20, 0x6d, 0x61, 0x73, 0x6b, 0x29
        /*0010*/ 	.byte	0x20, 0x3d, 0x3d, 0x20, 0x30, 0x00
	.type		$str$28,@object
	.size		$str$28,($str$26 - $str$28)
$str$28:
        /*0016*/ 	.byte	0x2f, 0x74, 0x6d, 0x70, 0x2f, 0x63, 0x75, 0x74, 0x6c, 0x61, 0x73, 0x73, 0x5f, 0x73, 0x77, 0x65
        /*0026*/ 	.byte	0x65, 0x70, 0x5f, 0x73, 0x72, 0x63, 0x2f, 0x69, 0x6e, 0x63, 0x6c, 0x75, 0x64, 0x65, 0x2f, 0x63
        /*0036*/ 	.byte	0x75, 0x74, 0x65, 0x2f, 0x70, 0x6f, 0x69, 0x6e, 0x74, 0x65, 0x72, 0x5f, 0x66, 0x6c, 0x61, 0x67
        /*0046*/ 	.byte	0x67, 0x65, 0x64, 0x2e, 0x68, 0x70, 0x70, 0x00
	.type		$str$26,@object
	.size		$str$26,($str$25 - $str$26)
$str$26:
        /*004e*/ 	.byte	0x2f, 0x74, 0x6d, 0x70, 0x2f, 0x63, 0x75, 0x74, 0x6c, 0x61, 0x73, 0x73, 0x5f, 0x73, 0x77, 0x65
        /*005e*/ 	.byte	0x65, 0x70, 0x5f, 0x73, 0x72, 0x63, 0x2f, 0x69, 0x6e, 0x63, 0x6c, 0x75, 0x64, 0x65, 0x2f, 0x63
        /*006e*/ 	.byte	0x75, 0x74, 0x65, 0x2f, 0x61, 0x74, 0x6f, 0x6d, 0x2f, 0x63, 0x6f, 0x70, 0x79, 0x5f, 0x74, 0x72
        /*007e*/ 	.byte	0x61, 0x69, 0x74, 0x73, 0x5f, 0x73, 0x6d, 0x31, 0x30, 0x30, 0x2e, 0x68, 0x70, 0x70, 0x00
	.type		$str$25,@object
	.size		$str$25,(__unnamed_1 - $str$25)
$str$25:
        /*008d*/ 	.byte	0x28, 0x28, 0x75, 0x69, 0x6e, 0x74, 0x33, 0x32, 0x5f, 0x74, 0x28, 0x74, 0x68, 0x72, 0x65, 0x61
        /*009d*/ 	.byte	0x64, 0x49, 0x64, 0x78, 0x2e, 0x78, 0x29, 0x20, 0x2f, 0x20, 0x33, 0x32, 0x29, 0x20, 0x25, 0x20
        /*00ad*/ 	.byte	0x34, 0x29, 0x20, 0x3d, 0x3d, 0x20, 0x28, 0x28, 0x28, 0x74, 0x6d, 0x65, 0x6d, 0x5f, 0x61, 0x64
        /*00bd*/ 	.byte	0x64, 0x72, 0x20, 0x3e, 0x3e, 0x20, 0x31, 0x36, 0x29, 0x20, 0x2f, 0x20, 0x33, 0x32, 0x29, 0x20
        /*00cd*/ 	.byte	0x25, 0x20, 0x34, 0x29, 0x00
	.type		__unnamed_1,@object
	.size		__unnamed_1,(__unnamed_2 - __unnamed_1)
__unnamed_1:
        /*00d2*/ 	.byte	0x61, 0x75, 0x74, 0x6f, 0x20, 0x63, 0x75, 0x74, 0x65, 0x3a, 0x3a, 0x61, 0x73, 0x5f, 0x70, 0x6f
        /* <DEDUP_REMOVED lines=24> */
        /*0262*/ 	.byte	0x3a, 0x3a, 0x43, 0x3c, 0x34, 0x30, 0x39, 0x36, 0x3e, 0x3e, 0x3e, 0x3e, 0x5d, 0x00
	.type		__unnamed_2,@object
	.size		__unnamed_2,(__unnamed_3 - __unnamed_2)
__unnamed_2:
        /* <DEDUP_REMOVED lines=26> */
	.type		__unnamed_3,@object
	.size		__unnamed_3,(.L_3 - __unnamed_3)
__unnamed_3:
        /* <DEDUP_REMOVED lines=40> */
        /*068e*/ 	.byte	0x74, 0x65, 0x3a, 0x3a, 0x43, 0x3c, 0x30, 0x3e, 0x3e, 0x3e, 0x3e, 0x5d, 0x00
.L_3:


//--------------------- .nv.shared._ZN7cutlass13device_kernelINS_4gemm6kernel13GemmUniversalIN4cute5tupleIJiiiiEEENS1_10collective13CollectiveMmaINS1_35MainloopSm100TmaUmmaWarpSpecializedILi33ELi2ELi4ENS5_IJNS4_1CILi4EEENSA_ILi2EEENSA_ILi1EEEEEEEENS5_IJNSA_ILi128EEENSA_ILi256EEENSA_ILi32EEEEEENS_12float_e5m2_tENS5_IJlSD_lEEESK_SL_NS4_8TiledMMAINS4_8MMA_AtomIJNS4_10MMA_TraitsINS4_25SM100_MMA_F8F6F4_2x1SM_SSEJSK_SK_fSG_SH_NS4_17integral_constantINS4_4UMMA5MajorELSS_0EEEST_NSQ_INSR_7ScaleInELSU_0EEESV_EEEEEENS4_6LayoutINS5_IJSD_SD_SD_EEENS5_IJNSA_ILi0EEES10_S10_EEEEENS5_IJNS4_10UnderscoreES13_S13_EEEEENS4_28SM100_TMA_2SM_LOAD_MULTICASTENS4_14ComposedLayoutINS4_7SwizzleILi1ELi4ELi3EEENS4_18smem_ptr_flag_bitsILi8EEENSY_INS5_IJNSA_ILi8EEESI_EEENS5_IJSI_SD_EEEEEEEvNS4_8identityES16_S1G_vS1H_EENS_8epilogue10collective18CollectiveEpilogueINS1J_23Sm100TmaWarpSpecializedILi4ELi2ELi32ELb0ELb0EEEJNS5_IJNSA_ILi64EEESH_SI_EEENS5_IJNSY_IS1O_SD_EENSY_INS5_IJSI_SC_EEENS5_IJSD_SG_EEEEEEEESK_SL_SK_SL_NS1J_6fusion15FusionCallbacksIS1N_NS1V_17LinearCombinationISK_fSK_fLNS_15FloatRoundStyleE2EEES1P_S1U_JEEENS4_5SM1004TMEM4LOAD26SM100_TMEM_LOAD_32dp32b32xENS4_13SM90_TMA_LOADES1G_NS4_39AutoVectorizingCopyWithAssumedAlignmentILi128EEENS4_14SM90_TMA_STOREES1G_S27_S27_EEEvvEEEEvNT_6ParamsE --------------------------
	.section	.nv.shared._ZN7cutlass13device_kernelINS_4gemm6kernel13GemmUniversalIN4cute5tupleIJiiiiEEENS1_10collective13CollectiveMmaINS1_35MainloopSm100TmaUmmaWarpSpecializedILi33ELi2ELi4ENS5_IJNS4_1CILi4EEENSA_ILi2EEENSA_ILi1EEEEEEEENS5_IJNSA_ILi128EEENSA_ILi256EEENSA_ILi32EEEEEENS_12float_e5m2_tENS5_IJlSD_lEEESK_SL_NS4_8TiledMMAINS4_8MMA_AtomIJNS4_10MMA_TraitsINS4_25SM100_MMA_F8F6F4_2x1SM_SSEJSK_SK_fSG_SH_NS4_17integral_constantINS4_4UMMA5MajorELSS_0EEEST_NSQ_INSR_7ScaleInELSU_0EEESV_EEEEEENS4_6LayoutINS5_IJSD_SD_SD_EEENS5_IJNSA_ILi0EEES10_S10_EEEEENS5_IJNS4_10UnderscoreES13_S13_EEEEENS4_28SM100_TMA_2SM_LOAD_MULTICASTENS4_14ComposedLayoutINS4_7SwizzleILi1ELi4ELi3EEENS4_18smem_ptr_flag_bitsILi8EEENSY_INS5_IJNSA_ILi8EEESI_EEENS5_IJSI_SD_EEEEEEEvNS4_8identityES16_S1G_vS1H_EENS_8epilogue10collective18CollectiveEpilogueINS1J_23Sm100TmaWarpSpecializedILi4ELi2ELi32ELb0ELb0EEEJNS5_IJNSA_ILi64EEESH_SI_EEENS5_IJNSY_IS1O_SD_EENSY_INS5_IJSI_SC_EEENS5_IJSD_SG_EEEEEEEESK_SL_SK_SL_NS1J_6fusion15FusionCallbacksIS1N_NS1V_17LinearCombinationISK_fSK_fLNS_15FloatRoundStyleE2EEES1P_S1U_JEEENS4_5SM1004TMEM4LOAD26SM100_TMEM_LOAD_32dp32b32xENS4_13SM90_TMA_LOADES1G_NS4_39AutoVectorizingCopyWithAssumedAlignmentILi128EEENS4_14SM90_TMA_STOREES1G_S27_S27_EEEvvEEEEvNT_6ParamsE,"aw",@nobits
	.sectionflags	@""
	.align	16
	.zero		1024


//--------------------- .nv.shared.reserved.0     --------------------------
	.section	.nv.shared.reserved.0,"aw",@nobits
	.weak		__nv_reservedSMEM_offset_0_alias
	.size		__nv_reservedSMEM_offset_0_alias, 0, 64
	.other		__nv_reservedSMEM_offset_0_alias,@"STO_CUDA_RESERVED_SHARED STV_DEFAULT"
__nv_reservedSMEM_offset_0_alias:
	.zero		0
.nv.shared.reserved.0:
	.zero		64
	.weak		__nv_reservedSMEM_tcgen05_partition
	.type		__nv_reservedSMEM_tcgen05_partition,@object
	.size		__nv_reservedSMEM_tcgen05_partition,(.L_0 - __nv_reservedSMEM_tcgen05_partition)
__nv_reservedSMEM_tcgen05_partition:
	.zero		32
.L_0:


//--------------------- .nv.global                --------------------------
	.section	.nv.global,"aw",@nobits
.nv.global:
	.type		_ZN40_INTERNAL_ac4b5b16_4_k_cu_ddee956f_379214cute1_E,@object
	.size		_ZN40_INTERNAL_ac4b5b16_4_k_cu_ddee956f_379214cute1_E,(_ZN40_INTERNAL_ac4b5b16_4_k_cu_ddee956f_379214cuda3std3__45__cpo6cbeginE - _ZN40_INTERNAL_ac4b5b16_4_k_cu_ddee956f_379214cute1_E)
_ZN40_INTERNAL_ac4b5b16_4_k_cu_ddee956f_379214cute1_E:
	.zero		1
	.type		_ZN40_INTERNAL_ac4b5b16_4_k_cu_ddee956f_379214cuda3std3__45__cpo6cbeginE,@object
	.size		_ZN40_INTERNAL_ac4b5b16_4_k_cu_ddee956f_379214cuda3std3__45__cpo6cbeginE,(_ZN40_INTERNAL_ac4b5b16_4_k_cu_ddee956f_379214cuda3std3__48in_placeE - _ZN40_INTERNAL_ac4b5b16_4_k_cu_ddee956f_379214cuda3std3__45__cpo6cbeginE)
_ZN40_INTERNAL_ac4b5b16_4_k_cu_ddee956f_379214cuda3std3__45__cpo6cbeginE:
	.zero		1
	.type		_ZN40_INTERNAL_ac4b5b16_4_k_cu_ddee956f_379214cuda3std3__48in_placeE,@object
	.size		_ZN40_INTERNAL_ac4b5b16_4_k_cu_ddee956f_379214cuda3std3__48in_placeE,(_ZN40_INTERNAL_ac4b5b16_4_k_cu_ddee956f_379214cuda3std6ranges3__45__cpo9iter_moveE - _ZN40_INTERNAL_ac4b5b16_4_k_cu_ddee956f_379214cuda3std3__48in_placeE)
_ZN40_INTERNAL_ac4b5b16_4_k_cu_ddee956f_379214cuda3std3__48in_placeE:
	.zero		1
	.type		_ZN40_INTERNAL_ac4b5b16_4_k_cu_ddee956f_379214cuda3std6ranges3__45__cpo9iter_moveE,@object
	.size		_ZN40_INTERNAL_ac4b5b16_4_k_cu_ddee956f_379214cuda3std6ranges3__45__cpo9iter_moveE,(_ZN40_INTERNAL_ac4b5b16_4_k_cu_ddee956f_379214cuda3std3__45__cpo5beginE - _ZN40_INTERNAL_ac4b5b16_4_k_cu_ddee956f_379214cuda3std6ranges3__45__cpo9iter_moveE)
_ZN40_INTERNAL_ac4b5b16_4_k_cu_ddee956f_379214cuda3std6ranges3__45__cpo9iter_moveE:
	.zero		1
	.type		_ZN40_INTERNAL_ac4b5b16_4_k_cu_ddee956f_379214cuda3std3__45__cpo5beginE,@object
	.size		_ZN40_INTERNAL_ac4b5b16_4_k_cu_ddee956f_379214cuda3std3__45__cpo5beginE,(_ZN40_INTERNAL_ac4b5b16_4_k_cu_ddee956f_379214cuda3std3__442_GLOBAL__N__ac4b5b16_4_k_cu_ddee956f_379216ignoreE - _ZN40_INTERNAL_ac4b5b16_4_k_cu_ddee956f_379214cuda3std3__45__cpo5beginE)
_ZN40_INTERNAL_ac4b5b16_4_k_cu_ddee956f_379214cuda3std3__45__cpo5beginE:
	.zero		1
	.type		_ZN40_INTERNAL_ac4b5b16_4_k_cu_ddee956f_379214cuda3std3__442_GLOBAL__N__ac4b5b16_4_k_cu_ddee956f_379216ignoreE,@object
	.size		_ZN40_INTERNAL_ac4b5b16_4_k_cu_ddee956f_379214cuda3std3__442_GLOBAL__N__ac4b5b16_4_k_cu_ddee956f_379216ignoreE,(_ZN40_INTERNAL_ac4b5b16_4_k_cu_ddee956f_379214cute7productE - _ZN40_INTERNAL_ac4b5b16_4_k_cu_ddee956f_379214cuda3std3__442_GLOBAL__N__ac4b5b16_4_k_cu_ddee956f_379216ignoreE)
_ZN40_INTERNAL_ac4b5b16_4_k_cu_ddee956f_379214cuda3std3__442_GLOBAL__N__ac4b5b16_4_k_cu_ddee956f_379216ignoreE:
	.zero		1
	.type		_ZN40_INTERNAL_ac4b5b16_4_k_cu_ddee956f_379214cute7productE,@object
	.size		_ZN40_INTERNAL_ac4b5b16_4_k_cu_ddee956f_379214cute7productE,(_ZN40_INTERNAL_ac4b5b16_4_k_cu_ddee956f_379214cuda3std3__45__cpo3endE - _ZN40_INTERNAL_ac4b5b16_4_k_cu_ddee956f_379214cute7productE)
_ZN40_INTERNAL_ac4b5b16_4_k_cu_ddee956f_379214cute7productE:
	.zero		1
	.type		_ZN40_INTERNAL_ac4b5b16_4_k_cu_ddee956f_379214cuda3std3__45__cpo3endE,@object
	.size		_ZN40_INTERNAL_ac4b5b16_4_k_cu_ddee956f_379214cuda3std3__45__cpo3endE,(_ZN40_INTERNAL_ac4b5b16_4_k_cu_ddee956f_379214cuda3std3__419piecewise_constructE - _ZN40_INTERNAL_ac4b5b16_4_k_cu_ddee956f_379214cuda3std3__45__cpo3endE)
_ZN40_INTERNAL_ac4b5b16_4_k_cu_ddee956f_379214cuda3std3__45__cpo3endE:
	.zero		1
	.type		_ZN40_INTERNAL_ac4b5b16_4_k_cu_ddee956f_379214cuda3std3__419piecewise_constructE,@object
	.size		_ZN40_INTERNAL_ac4b5b16_4_k_cu_ddee956f_379214cuda3std3__419piecewise_constructE,(_ZN40_INTERNAL_ac4b5b16_4_k_cu_ddee956f_379214cuda3std3__45__cpo4cendE - _ZN40_INTERNAL_ac4b5b16_4_k_cu_ddee956f_379214cuda3std3__419piecewise_constructE)
_ZN40_INTERNAL_ac4b5b16_4_k_cu_ddee956f_379214cuda3std3__419piecewise_constructE:
	.zero		1
	.type		_ZN40_INTERNAL_ac4b5b16_4_k_cu_ddee956f_379214cuda3std3__45__cpo4cendE,@object
	.size		_ZN40_INTERNAL_ac4b5b16_4_k_cu_ddee956f_379214cuda3std3__45__cpo4cendE,(_ZN40_INTERNAL_ac4b5b16_4_k_cu_ddee956f_379214cuda3std6ranges3__45__cpo4swapE - _ZN40_INTERNAL_ac4b5b16_4_k_cu_ddee956f_379214cuda3std3__45__cpo4cendE)
_ZN40_INTERNAL_ac4b5b16_4_k_cu_ddee956f_379214cuda3std3__45__cpo4cendE:
	.zero		1
	.type		_ZN40_INTERNAL_ac4b5b16_4_k_cu_ddee956f_379214cuda3std6ranges3__45__cpo4swapE,@object
	.size		_ZN40_INTERNAL_ac4b5b16_4_k_cu_ddee956f_379214cuda3std6ranges3__45__cpo4swapE,(.L_11 - _ZN40_INTERNAL_ac4b5b16_4_k_cu_ddee956f_379214cuda3std6ranges3__45__cpo4swapE)
_ZN40_INTERNAL_ac4b5b16_4_k_cu_ddee956f_379214cuda3std6ranges3__45__cpo4swapE:
	.zero		1
.L_11:


//--------------------- .nv.constant0._ZN7cutlass13device_kernelINS_4gemm6kernel13GemmUniversalIN4cute5tupleIJiiiiEEENS1_10collective13CollectiveMmaINS1_35MainloopSm100TmaUmmaWarpSpecializedILi33ELi2ELi4ENS5_IJNS4_1CILi4EEENSA_ILi2EEENSA_ILi1EEEEEEEENS5_IJNSA_ILi128EEENSA_ILi256EEENSA_ILi32EEEEEENS_12float_e5m2_tENS5_IJlSD_lEEESK_SL_NS4_8TiledMMAINS4_8MMA_AtomIJNS4_10MMA_TraitsINS4_25SM100_MMA_F8F6F4_2x1SM_SSEJSK_SK_fSG_SH_NS4_17integral_constantINS4_4UMMA5MajorELSS_0EEEST_NSQ_INSR_7ScaleInELSU_0EEESV_EEEEEENS4_6LayoutINS5_IJSD_SD_SD_EEENS5_IJNSA_ILi0EEES10_S10_EEEEENS5_IJNS4_10UnderscoreES13_S13_EEEEENS4_28SM100_TMA_2SM_LOAD_MULTICASTENS4_14ComposedLayoutINS4_7SwizzleILi1ELi4ELi3EEENS4_18smem_ptr_flag_bitsILi8EEENSY_INS5_IJNSA_ILi8EEESI_EEENS5_IJSI_SD_EEEEEEEvNS4_8identityES16_S1G_vS1H_EENS_8epilogue10collective18CollectiveEpilogueINS1J_23Sm100TmaWarpSpecializedILi4ELi2ELi32ELb0ELb0EEEJNS5_IJNSA_ILi64EEESH_SI_EEENS5_IJNSY_IS1O_SD_EENSY_INS5_IJSI_SC_EEENS5_IJSD_SG_EEEEEEEESK_SL_SK_SL_NS1J_6fusion15FusionCallbacksIS1N_NS1V_17LinearCombinationISK_fSK_fLNS_15FloatRoundStyleE2EEES1P_S1U_JEEENS4_5SM1004TMEM4LOAD26SM100_TMEM_LOAD_32dp32b32xENS4_13SM90_TMA_LOADES1G_NS4_39AutoVectorizingCopyWithAssumedAlignmentILi128EEENS4_14SM90_TMA_STOREES1G_S27_S27_EEEvvEEEEvNT_6ParamsE --------------------------
	.section	.nv.constant0._ZN7cutlass13device_kernelINS_4gemm6kernel13GemmUniversalIN4cute5tupleIJiiiiEEENS1_10collective13CollectiveMmaINS1_35MainloopSm100TmaUmmaWarpSpecializedILi33ELi2ELi4ENS5_IJNS4_1CILi4EEENSA_ILi2EEENSA_ILi1EEEEEEEENS5_IJNSA_ILi128EEENSA_ILi256EEENSA_ILi32EEEEEENS_12float_e5m2_tENS5_IJlSD_lEEESK_SL_NS4_8TiledMMAINS4_8MMA_AtomIJNS4_10MMA_TraitsINS4_25SM100_MMA_F8F6F4_2x1SM_SSEJSK_SK_fSG_SH_NS4_17integral_constantINS4_4UMMA5MajorELSS_0EEEST_NSQ_INSR_7ScaleInELSU_0EEESV_EEEEEENS4_6LayoutINS5_IJSD_SD_SD_EEENS5_IJNSA_ILi0EEES10_S10_EEEEENS5_IJNS4_10UnderscoreES13_S13_EEEEENS4_28SM100_TMA_2SM_LOAD_MULTICASTENS4_14ComposedLayoutINS4_7SwizzleILi1ELi4ELi3EEENS4_18smem_ptr_flag_bitsILi8EEENSY_INS5_IJNSA_ILi8EEESI_EEENS5_IJSI_SD_EEEEEEEvNS4_8identityES16_S1G_vS1H_EENS_8epilogue10collective18CollectiveEpilogueINS1J_23Sm100TmaWarpSpecializedILi4ELi2ELi32ELb0ELb0EEEJNS5_IJNSA_ILi64EEESH_SI_EEENS5_IJNSY_IS1O_SD_EENSY_INS5_IJSI_SC_EEENS5_IJSD_SG_EEEEEEEESK_SL_SK_SL_NS1J_6fusion15FusionCallbacksIS1N_NS1V_17LinearCombinationISK_fSK_fLNS_15FloatRoundStyleE2EEES1P_S1U_JEEENS4_5SM1004TMEM4LOAD26SM100_TMEM_LOAD_32dp32b32xENS4_13SM90_TMA_LOADES1G_NS4_39AutoVectorizingCopyWithAssumedAlignmentILi128EEENS4_14SM90_TMA_STOREES1G_S27_S27_EEEvvEEEEvNT_6ParamsE,"a",@progbits
	.sectionflags	@""
	.align	4
.nv.constant0._ZN7cutlass13device_kernelINS_4gemm6kernel13GemmUniversalIN4cute5tupleIJiiiiEEENS1_10collective13CollectiveMmaINS1_35MainloopSm100TmaUmmaWarpSpecializedILi33ELi2ELi4ENS5_IJNS4_1CILi4EEENSA_ILi2EEENSA_ILi1EEEEEEEENS5_IJNSA_ILi128EEENSA_ILi256EEENSA_ILi32EEEEEENS_12float_e5m2_tENS5_IJlSD_lEEESK_SL_NS4_8TiledMMAINS4_8MMA_AtomIJNS4_10MMA_TraitsINS4_25SM100_MMA_F8F6F4_2x1SM_SSEJSK_SK_fSG_SH_NS4_17integral_constantINS4_4UMMA5MajorELSS_0EEEST_NSQ_INSR_7ScaleInELSU_0EEESV_EEEEEENS4_6LayoutINS5_IJSD_SD_SD_EEENS5_IJNSA_ILi0EEES10_S10_EEEEENS5_IJNS4_10UnderscoreES13_S13_EEEEENS4_28SM100_TMA_2SM_LOAD_MULTICASTENS4_14ComposedLayoutINS4_7SwizzleILi1ELi4ELi3EEENS4_18smem_ptr_flag_bitsILi8EEENSY_INS5_IJNSA_ILi8EEESI_EEENS5_IJSI_SD_EEEEEEEvNS4_8identityES16_S1G_vS1H_EENS_8epilogue10collective18CollectiveEpilogueINS1J_23Sm100TmaWarpSpecializedILi4ELi2ELi32ELb0ELb0EEEJNS5_IJNSA_ILi64EEESH_SI_EEENS5_IJNSY_IS1O_SD_EENSY_INS5_IJSI_SC_EEENS5_IJSD_SG_EEEEEEEESK_SL_SK_SL_NS1J_6fusion15FusionCallbacksIS1N_NS1V_17LinearCombinationISK_fSK_fLNS_15FloatRoundStyleE2EEES1P_S1U_JEEENS4_5SM1004TMEM4LOAD26SM100_TMEM_LOAD_32dp32b32xENS4_13SM90_TMA_LOADES1G_NS4_39AutoVectorizingCopyWithAssumedAlignmentILi128EEENS4_14SM90_TMA_STOREES1G_S27_S27_EEEvvEEEEvNT_6ParamsE:
	.zero		2944


//--------------------- SYMBOLS --------------------------

	.type		.nv.reservedSmem.offset0,@object
	.size		.nv.reservedSmem.offset0,0x4
	.type		.nv.reservedSmem.cap,@object
	.size		.nv.reservedSmem.cap,0x4
	.type		__assertfail,@function
